	.target	sm_100a

	.elftype	@"ET_EXEC"


//--------------------- .note.nv.tkinfo           --------------------------
	.section	.note.nv.tkinfo,"",@"SHT_NOTE"
	.sectionflags	@"SHF_NOTE_NV_TKINFO"
	.tkinfo
        /*0018*/ 	.word	0x00000002
        /*0030*/ 	.string	""
        /*0030*/ 	.string	"ptxas"
        /*0030*/ 	.string	"Cuda compilation tools, release 13.0, V13.0.88"
        /*0030*/ 	.string	"Build cuda_13.0.r13.0/compiler.36424714_0"
        /*0030*/ 	.string	"-arch sm_100a -m 64 "



//--------------------- .note.nv.cuinfo           --------------------------
	.section	.note.nv.cuinfo,"",@"SHT_NOTE"
	.sectionflags	@"SHF_NOTE_NV_CUINFO"
        /*0018*/ 	.short	0x0002
        /*001a*/ 	.short	0x0064
        /*001c*/ 	.short	0x0082
	.zero		2


//--------------------- .nv.info                  --------------------------
	.section	.nv.info,"",@"SHT_CUDA_INFO"
	.align	4


	//----- nvinfo : EIATTR_REGCOUNT
	.align		4
        /*0000*/ 	.byte	0x04, 0x2f
        /*0002*/ 	.short	(.L_19 - .L_18)
	.align		4
.L_18:
        /*0004*/ 	.word	index@(_ZN7cutlass13device_kernelINS_4gemm6kernel13GemmUniversalIN4cute5tupleIJiiiiEEENS1_10collective13CollectiveMmaINS1_35MainloopSm100TmaUmmaWarpSpecializedILi3ELi2ELi4ENS5_IJNS4_1CILi8EEENSA_ILi1EEESC_EEEEENS5_IJNSA_ILi64EEESF_NSA_ILi128EEEEEENS_10tfloat32_tENS5_IJlSC_lEEESI_SJ_NS4_8TiledMMAINS4_8MMA_AtomIJNS4_17SM100_MMA_TF32_SSISI_SI_fLi64ELi64ELNS4_4UMMA5MajorE0ELSO_0ELNSN_7ScaleInE0ELSP_0EEEEEENS4_6LayoutINS5_IJSC_SC_SC_EEENS5_IJNSA_ILi0EEESU_SU_EEEEENS5_IJNS4_10UnderscoreESX_SX_EEEEENS4_13SM90_TMA_LOADENS4_14ComposedLayoutINS4_7SwizzleILi3ELi4ELi3EEENS4_18smem_ptr_flag_bitsILi32EEENSS_INS5_IJSB_NSA_ILi32EEEEEENS5_IJS16_SC_EEEEEEEvNS4_8identityENS4_23SM90_TMA_LOAD_MULTICASTES1A_vS1B_EENS_8epilogue10collective18CollectiveEpilogueINS1E_23Sm100TmaWarpSpecializedILi3ELi2ELi16ELb1ELb0EEEJSH_NS5_IJNSS_ISF_SC_EENSS_IS16_SC_EEEEESI_SJ_SI_SJ_NS1E_6fusion15FusionCallbacksIS1I_NS1M_17LinearCombinationISI_fSI_fLNS_15FloatRoundStyleE2EEESH_S1L_JEEENS4_5SM1004TMEM4LOAD26SM100_TMEM_LOAD_16dp128b8xES10_S1A_NS4_17SM75_U32x4_LDSM_NENS4_14SM90_TMA_STOREES1A_NS4_17SM90_U32x4_STSM_NENS4_39AutoVectorizingCopyWithAssumedAlignmentILi128EEEEEEvvEEEEvNT_6ParamsE)
        /*0008*/ 	.word	0x00000050


	//----- nvinfo : EIATTR_FRAME_SIZE
	.align		4
.L_19:
        /*000c*/ 	.byte	0x04, 0x11
        /*000e*/ 	.short	(.L_21 - .L_20)
	.align		4
.L_20:
        /*0010*/ 	.word	index@($__internal_2_$__cuda_sm10x_tcgen05_guardrail_trap_unallocated_columns_being_dealloced)
        /*0014*/ 	.word	0x00000000


	//----- nvinfo : EIATTR_FRAME_SIZE
	.align		4
.L_21:
        /*0018*/ 	.byte	0x04, 0x11
        /*001a*/ 	.short	(.L_23 - .L_22)
	.align		4
.L_22:
        /*001c*/ 	.word	index@($__internal_1_$__cuda_sm10x_tcgen05_guardrail_trap_phase_invalid_during_alloc)
        /*0020*/ 	.word	0x00000000


	//----- nvinfo : EIATTR_FRAME_SIZE
	.align		4
.L_23:
        /*0024*/ 	.byte	0x04, 0x11
        /*0026*/ 	.short	(.L_25 - .L_24)
	.align		4
.L_24:
        /*0028*/ 	.word	index@($__internal_0_$__cuda_sm10x_tcgen05_guardrail_trap_col_being_dealloced_not_returned_by_alloc)
        /*002c*/ 	.word	0x00000000


	//----- nvinfo : EIATTR_FRAME_SIZE
	.align		4
.L_25:
        /*0030*/ 	.byte	0x04, 0x11
        /*0032*/ 	.short	(.L_27 - .L_26)
	.align		4
.L_26:
        /*0034*/ 	.word	index@(_ZN7cutlass13device_kernelINS_4gemm6kernel13GemmUniversalIN4cute5tupleIJiiiiEEENS1_10collective13CollectiveMmaINS1_35MainloopSm100TmaUmmaWarpSpecializedILi3ELi2ELi4ENS5_IJNS4_1CILi8EEENSA_ILi1EEESC_EEEEENS5_IJNSA_ILi64EEESF_NSA_ILi128EEEEEENS_10tfloat32_tENS5_IJlSC_lEEESI_SJ_NS4_8TiledMMAINS4_8MMA_AtomIJNS4_17SM100_MMA_TF32_SSISI_SI_fLi64ELi64ELNS4_4UMMA5MajorE0ELSO_0ELNSN_7ScaleInE0ELSP_0EEEEEENS4_6LayoutINS5_IJSC_SC_SC_EEENS5_IJNSA_ILi0EEESU_SU_EEEEENS5_IJNS4_10UnderscoreESX_SX_EEEEENS4_13SM90_TMA_LOADENS4_14ComposedLayoutINS4_7SwizzleILi3ELi4ELi3EEENS4_18smem_ptr_flag_bitsILi32EEENSS_INS5_IJSB_NSA_ILi32EEEEEENS5_IJS16_SC_EEEEEEEvNS4_8identityENS4_23SM90_TMA_LOAD_MULTICASTES1A_vS1B_EENS_8epilogue10collective18CollectiveEpilogueINS1E_23Sm100TmaWarpSpecializedILi3ELi2ELi16ELb1ELb0EEEJSH_NS5_IJNSS_ISF_SC_EENSS_IS16_SC_EEEEESI_SJ_SI_SJ_NS1E_6fusion15FusionCallbacksIS1I_NS1M_17LinearCombinationISI_fSI_fLNS_15FloatRoundStyleE2EEESH_S1L_JEEENS4_5SM1004TMEM4LOAD26SM100_TMEM_LOAD_16dp128b8xES10_S1A_NS4_17SM75_U32x4_LDSM_NENS4_14SM90_TMA_STOREES1A_NS4_17SM90_U32x4_STSM_NENS4_39AutoVectorizingCopyWithAssumedAlignmentILi128EEEEEEvvEEEEvNT_6ParamsE)
        /*0038*/ 	.word	0x00000000


	//----- nvinfo : EIATTR_MIN_STACK_SIZE
	.align		4
.L_27:
        /*003c*/ 	.byte	0x04, 0x12
        /*003e*/ 	.short	(.L_29 - .L_28)
	.align		4
.L_28:
        /*0040*/ 	.word	index@(_ZN7cutlass13device_kernelINS_4gemm6kernel13GemmUniversalIN4cute5tupleIJiiiiEEENS1_10collective13CollectiveMmaINS1_35MainloopSm100TmaUmmaWarpSpecializedILi3ELi2ELi4ENS5_IJNS4_1CILi8EEENSA_ILi1EEESC_EEEEENS5_IJNSA_ILi64EEESF_NSA_ILi128EEEEEENS_10tfloat32_tENS5_IJlSC_lEEESI_SJ_NS4_8TiledMMAINS4_8MMA_AtomIJNS4_17SM100_MMA_TF32_SSISI_SI_fLi64ELi64ELNS4_4UMMA5MajorE0ELSO_0ELNSN_7ScaleInE0ELSP_0EEEEEENS4_6LayoutINS5_IJSC_SC_SC_EEENS5_IJNSA_ILi0EEESU_SU_EEEEENS5_IJNS4_10UnderscoreESX_SX_EEEEENS4_13SM90_TMA_LOADENS4_14ComposedLayoutINS4_7SwizzleILi3ELi4ELi3EEENS4_18smem_ptr_flag_bitsILi32EEENSS_INS5_IJSB_NSA_ILi32EEEEEENS5_IJS16_SC_EEEEEEEvNS4_8identityENS4_23SM90_TMA_LOAD_MULTICASTES1A_vS1B_EENS_8epilogue10collective18CollectiveEpilogueINS1E_23Sm100TmaWarpSpecializedILi3ELi2ELi16ELb1ELb0EEEJSH_NS5_IJNSS_ISF_SC_EENSS_IS16_SC_EEEEESI_SJ_SI_SJ_NS1E_6fusion15FusionCallbacksIS1I_NS1M_17LinearCombinationISI_fSI_fLNS_15FloatRoundStyleE2EEESH_S1L_JEEENS4_5SM1004TMEM4LOAD26SM100_TMEM_LOAD_16dp128b8xES10_S1A_NS4_17SM75_U32x4_LDSM_NENS4_14SM90_TMA_STOREES1A_NS4_17SM90_U32x4_STSM_NENS4_39AutoVectorizingCopyWithAssumedAlignmentILi128EEEEEEvvEEEEvNT_6ParamsE)
        /*0044*/ 	.word	0x00000000
.L_29:


//--------------------- .nv.compat                --------------------------
	.section	.nv.compat,"",@"SHT_CUDA_COMPAT_INFO"
	.align	4
        /*0000*/ 	.byte	0x02, 0x09, 0x01, 0x00, 0x02, 0x02, 0x02, 0x00, 0x02, 0x05, 0x05, 0x00, 0x03, 0x07, 0x01, 0x01
        /*0010*/ 	.byte	0x02, 0x03, 0x01, 0x00, 0x02, 0x06, 0x01, 0x00, 0x04, 0x0b, 0x08, 0x00, 0x09, 0x00, 0x00, 0x00
        /*0020*/ 	.byte	0x00, 0x00, 0x00, 0x00


//--------------------- .nv.info._ZN7cutlass13device_kernelINS_4gemm6kernel13GemmUniversalIN4cute5tupleIJiiiiEEENS1_10collective13CollectiveMmaINS1_35MainloopSm100TmaUmmaWarpSpecializedILi3ELi2ELi4ENS5_IJNS4_1CILi8EEENSA_ILi1EEESC_EEEEENS5_IJNSA_ILi64EEESF_NSA_ILi128EEEEEENS_10tfloat32_tENS5_IJlSC_lEEESI_SJ_NS4_8TiledMMAINS4_8MMA_AtomIJNS4_17SM100_MMA_TF32_SSISI_SI_fLi64ELi64ELNS4_4UMMA5MajorE0ELSO_0ELNSN_7ScaleInE0ELSP_0EEEEEENS4_6LayoutINS5_IJSC_SC_SC_EEENS5_IJNSA_ILi0EEESU_SU_EEEEENS5_IJNS4_10UnderscoreESX_SX_EEEEENS4_13SM90_TMA_LOADENS4_14ComposedLayoutINS4_7SwizzleILi3ELi4ELi3EEENS4_18smem_ptr_flag_bitsILi32EEENSS_INS5_IJSB_NSA_ILi32EEEEEENS5_IJS16_SC_EEEEEEEvNS4_8identityENS4_23SM90_TMA_LOAD_MULTICASTES1A_vS1B_EENS_8epilogue10collective18CollectiveEpilogueINS1E_23Sm100TmaWarpSpecializedILi3ELi2ELi16ELb1ELb0EEEJSH_NS5_IJNSS_ISF_SC_EENSS_IS16_SC_EEEEESI_SJ_SI_SJ_NS1E_6fusion15FusionCallbacksIS1I_NS1M_17LinearCombinationISI_fSI_fLNS_15FloatRoundStyleE2EEESH_S1L_JEEENS4_5SM1004TMEM4LOAD26SM100_TMEM_LOAD_16dp128b8xES10_S1A_NS4_17SM75_U32x4_LDSM_NENS4_14SM90_TMA_STOREES1A_NS4_17SM90_U32x4_STSM_NENS4_39AutoVectorizingCopyWithAssumedAlignmentILi128EEEEEEvvEEEEvNT_6ParamsE --------------------------
	.section	.nv.info._ZN7cutlass13device_kernelINS_4gemm6kernel13GemmUniversalIN4cute5tupleIJiiiiEEENS1_10collective13CollectiveMmaINS1_35MainloopSm100TmaUmmaWarpSpecializedILi3ELi2ELi4ENS5_IJNS4_1CILi8EEENSA_ILi1EEESC_EEEEENS5_IJNSA_ILi64EEESF_NSA_ILi128EEEEEENS_10tfloat32_tENS5_IJlSC_lEEESI_SJ_NS4_8TiledMMAINS4_8MMA_AtomIJNS4_17SM100_MMA_TF32_SSISI_SI_fLi64ELi64ELNS4_4UMMA5MajorE0ELSO_0ELNSN_7ScaleInE0ELSP_0EEEEEENS4_6LayoutINS5_IJSC_SC_SC_EEENS5_IJNSA_ILi0EEESU_SU_EEEEENS5_IJNS4_10UnderscoreESX_SX_EEEEENS4_13SM90_TMA_LOADENS4_14ComposedLayoutINS4_7SwizzleILi3ELi4ELi3EEENS4_18smem_ptr_flag_bitsILi32EEENSS_INS5_IJSB_NSA_ILi32EEEEEENS5_IJS16_SC_EEEEEEEvNS4_8identityENS4_23SM90_TMA_LOAD_MULTICASTES1A_vS1B_EENS_8epilogue10collective18CollectiveEpilogueINS1E_23Sm100TmaWarpSpecializedILi3ELi2ELi16ELb1ELb0EEEJSH_NS5_IJNSS_ISF_SC_EENSS_IS16_SC_EEEEESI_SJ_SI_SJ_NS1E_6fusion15FusionCallbacksIS1I_NS1M_17LinearCombinationISI_fSI_fLNS_15FloatRoundStyleE2EEESH_S1L_JEEENS4_5SM1004TMEM4LOAD26SM100_TMEM_LOAD_16dp128b8xES10_S1A_NS4_17SM75_U32x4_LDSM_NENS4_14SM90_TMA_STOREES1A_NS4_17SM90_U32x4_STSM_NENS4_39AutoVectorizingCopyWithAssumedAlignmentILi128EEEEEEvvEEEEvNT_6ParamsE,"",@"SHT_CUDA_INFO"
	.sectionflags	@""
	.align	4


	//----- nvinfo : EIATTR_CUDA_API_VERSION
	.align		4
        /*0000*/ 	.byte	0x04, 0x37
        /*0002*/ 	.short	(.L_31 - .L_30)
.L_30:
        /*0004*/ 	.word	0x00000082


	//----- nvinfo : EIATTR_KPARAM_INFO
	.align		4
.L_31:
        /*0008*/ 	.byte	0x04, 0x17
        /*000a*/ 	.short	(.L_33 - .L_32)
.L_32:
        /*000c*/ 	.word	0x00000000
        /*0010*/ 	.short	0x0000
        /*0012*/ 	.short	0x0000
        /*0014*/ 	.byte	0x00, 0xf0, 0x01, 0x20


	//----- nvinfo : EIATTR_AT_ENTRY_FRAGMENTS
	.align		4
.L_33:
        /*0018*/ 	.byte	0x04, 0x4f
        /*001a*/ 	.short	(.L_35 - .L_34)


	//   ....[0]....
.L_34:
        /*001c*/ 	.word	0x00000006


	//----- nvinfo : EIATTR_RESERVED_SMEM_USED
	.align		4
.L_35:
        /*0020*/ 	.byte	0x01, 0x41
	.zero		2


	//----- nvinfo : EIATTR_SPARSE_MMA_MASK
	.align		4
        /*0024*/ 	.byte	0x03, 0x50
        /*0026*/ 	.short	0x0000


	//----- nvinfo : EIATTR_TCGEN05_1CTA_USED
	.align		4
        /*0028*/ 	.byte	0x01, 0x51
	.zero		2


	//----- nvinfo : EIATTR_MAXREG_COUNT
	.align		4
        /*002c*/ 	.byte	0x03, 0x1b
        /*002e*/ 	.short	0x00ff


	//----- nvinfo : EIATTR_NUM_BARRIERS
	.align		4
        /*0030*/ 	.byte	0x02, 0x4c
        /*0032*/ 	.byte	0x07
	.zero		1


	//----- nvinfo : EIATTR_EXTERNS
	.align		4
        /*0034*/ 	.byte	0x04, 0x0f
        /*0036*/ 	.short	(.L_37 - .L_36)


	//   ....[0]....
	.align		4
.L_36:
        /*0038*/ 	.word	index@(__assertfail)


	//----- nvinfo : EIATTR_MERCURY_ISA_VERSION
	.align		4
.L_37:
        /*003c*/ 	.byte	0x03, 0x5f
        /*003e*/ 	.short	0x0101


	//----- nvinfo : EIATTR_INT_WARP_WIDE_INSTR_OFFSETS
	.align		4
        /*0040*/ 	.byte	0x04, 0x31
        /*0042*/ 	.short	(.L_39 - .L_38)


	//   ....[0]....
.L_38:
        /*0044*/ 	.word	0x000046c0


	//   ....[1]....
        /*0048*/ 	.word	0x000046f0


	//   ....[2]....
        /*004c*/ 	.word	0x00004710


	//   ....[3]....
        /*0050*/ 	.word	0x00005290


	//   ....[4]....
        /*0054*/ 	.word	0x000053b0


	//   ....[5]....
        /*0058*/ 	.word	0x00005500


	//   ....[6]....
        /*005c*/ 	.word	0x00005620


	//----- nvinfo : EIATTR_COOP_GROUP_MASK_REGIDS
	.align		4
.L_39:
        /*0060*/ 	.byte	0x04, 0x29
        /*0062*/ 	.short	(.L_41 - .L_40)


	//   ....[0]....
.L_40:
        /*0064*/ 	.word	0xffffffff


	//   ....[1]....
        /*0068*/ 	.word	0xffffffff


	//   ....[2]....
        /*006c*/ 	.word	0xffffffff


	//   ....[3]....
        /*0070*/ 	.word	0xffffffff


	//   ....[4]....
        /*0074*/ 	.word	0xffffffff


	//   ....[5]....
        /*0078*/ 	.word	0xffffffff


	//   ....[6]....
        /*007c*/ 	.word	0xffffffff


	//   ....[7]....
        /*0080*/ 	.word	0xffffffff


	//   ....[8]....
        /*0084*/ 	.word	0xffffffff


	//   ....[9]....
        /*0088*/ 	.word	0xffffffff


	//   ....[10]....
        /*008c*/ 	.word	0xffffffff


	//   ....[11]....
        /*0090*/ 	.word	0xffffffff


	//   ....[12]....
        /*0094*/ 	.word	0xffffffff


	//   ....[13]....
        /*0098*/ 	.word	0xffffffff


	//----- nvinfo : EIATTR_COOP_GROUP_INSTR_OFFSETS
	.align		4
.L_41:
        /*009c*/ 	.byte	0x04, 0x28
        /*009e*/ 	.short	(.L_43 - .L_42)


	//   ....[0]....
.L_42:
        /*00a0*/ 	.word	0x00000080


	//   ....[1]....
        /*00a4*/ 	.word	0x000004f0


	//   ....[2]....
        /*00a8*/ 	.word	0x00000670


	//   ....[3]....
        /*00ac*/ 	.word	0x000007f0


	//   ....[4]....
        /*00b0*/ 	.word	0x000008f0


	//   ....[5]....
        /*00b4*/ 	.word	0x00000a60


	//   ....[6]....
        /*00b8*/ 	.word	0x00000c00


	//   ....[7]....
        /*00bc*/ 	.word	0x00000db0


	//   ....[8]....
        /*00c0*/ 	.word	0x000025c0


	//   ....[9]....
        /*00c4*/ 	.word	0x000033f0


	//   ....[10]....
        /*00c8*/ 	.word	0x00003600


	//   ....[11]....
        /*00cc*/ 	.word	0x00003630


	//   ....[12]....
        /*00d0*/ 	.word	0x00004590


	//   ....[13]....
        /*00d4*/ 	.word	0x000047d0


	//----- nvinfo : EIATTR_VRC_CTA_INIT_COUNT
	.align		4
.L_43:
        /*00d8*/ 	.byte	0x02, 0x4a
        /*00da*/ 	.byte	0x80
	.zero		1


	//----- nvinfo : EIATTR_SYSCALL_OFFSETS
	.align		4
        /*00dc*/ 	.byte	0x04, 0x46
        /*00de*/ 	.short	(.L_45 - .L_44)


	//   ....[0]....
.L_44:
        /*00e0*/ 	.word	0x00006350


	//   ....[1]....
        /*00e4*/ 	.word	0x00006440


	//   ....[2]....
        /*00e8*/ 	.word	0x00006d60


	//   ....[3]....
        /*00ec*/ 	.word	0x000077c0


	//----- nvinfo : EIATTR_MBARRIER_INSTR_OFFSETS
	.align		4
.L_45:
        /*00f0*/ 	.byte	0x04, 0x39
        /*00f2*/ 	.short	(.L_47 - .L_46)


	//   ....[0]....
.L_46:
        /*00f4*/ 	.word	0x00000600
        /*00f8*/ 	.word	0x000000ff
        /*00fc*/ 	.word	0x00000000
        /*0100*/ 	.short	0x0100
        /*0102*/ 	.byte	0x04
	.zero		1


	//   ....[1]....
        /*0104*/ 	.word	0x00000610
        /*0108*/ 	.word	0x000000ff
        /*010c*/ 	.word	0x00000018
        /*0110*/ 	.short	0x0100
        /*0112*/ 	.byte	0x04
	.zero		1


	//   ....[2]....
        /*0114*/ 	.word	0x00000620
        /*0118*/ 	.word	0x000000ff
        /*011c*/ 	.word	0x00000008
        /*0120*/ 	.short	0x0100
        /*0122*/ 	.byte	0x04
	.zero		1


	//   ....[3]....
        /*0124*/ 	.word	0x00000630
        /*0128*/ 	.word	0x000000ff
        /*012c*/ 	.word	0x00000020
        /*0130*/ 	.short	0x0100
        /*0132*/ 	.byte	0x04
	.zero		1


	//   ....[4]....
        /*0134*/ 	.word	0x00000640
        /*0138*/ 	.word	0x000000ff
        /*013c*/ 	.word	0x00000010
        /*0140*/ 	.short	0x0100
        /*0142*/ 	.byte	0x04
	.zero		1


	//   ....[5]....
        /*0144*/ 	.word	0x00000650
        /*0148*/ 	.word	0x000000ff
        /*014c*/ 	.word	0x00000028
        /*0150*/ 	.short	0x0100
        /*0152*/ 	.byte	0x04
	.zero		1


	//   ....[6]....
        /*0154*/ 	.word	0x00000780
        /*0158*/ 	.word	0x000000ff
        /*015c*/ 	.word	0x00000030
        /*0160*/ 	.short	0x0100
        /*0162*/ 	.byte	0x04
	.zero		1


	//   ....[7]....
        /*0164*/ 	.word	0x00000790
        /*0168*/ 	.word	0x000000ff
        /*016c*/ 	.word	0x00000048
        /*0170*/ 	.short	0x0100
        /*0172*/ 	.byte	0x04
	.zero		1


	//   ....[8]....
        /*0174*/ 	.word	0x000007a0
        /*0178*/ 	.word	0x000000ff
        /*017c*/ 	.word	0x00000038
        /*0180*/ 	.short	0x0100
        /*0182*/ 	.byte	0x04
	.zero		1


	//   ....[9]....
        /*0184*/ 	.word	0x000007b0
        /*0188*/ 	.word	0x000000ff
        /*018c*/ 	.word	0x00000050
        /*0190*/ 	.short	0x0100
        /*0192*/ 	.byte	0x04
	.zero		1


	//   ....[10]....
        /*0194*/ 	.word	0x000007c0
        /*0198*/ 	.word	0x000000ff
        /*019c*/ 	.word	0x00000040
        /*01a0*/ 	.short	0x0100
        /*01a2*/ 	.byte	0x04
	.zero		1


	//   ....[11]....
        /*01a4*/ 	.word	0x000007d0
        /*01a8*/ 	.word	0x000000ff
        /*01ac*/ 	.word	0x00000058
        /*01b0*/ 	.short	0x0100
        /*01b2*/ 	.byte	0x04
	.zero		1


	//   ....[12]....
        /*01b4*/ 	.word	0x000008c0
        /*01b8*/ 	.word	0x000000ff
        /*01bc*/ 	.word	0x00000060
        /*01c0*/ 	.short	0x0100
        /*01c2*/ 	.byte	0x06
	.zero		1


	//   ....[13]....
        /*01c4*/ 	.word	0x000008d0
        /*01c8*/ 	.word	0x000000ff
        /*01cc*/ 	.word	0x00000068
        /*01d0*/ 	.short	0x0100
        /*01d2*/ 	.byte	0x06
	.zero		1


	//   ....[14]....
        /*01d4*/ 	.word	0x00000a10
        /*01d8*/ 	.word	0x000000ff
        /*01dc*/ 	.word	0x00000070
        /*01e0*/ 	.short	0x0100
        /*01e2*/ 	.byte	0x06
	.zero		1


	//   ....[15]....
        /*01e4*/ 	.word	0x00000a20
        /*01e8*/ 	.word	0x000000ff
        /*01ec*/ 	.word	0x00000080
        /*01f0*/ 	.short	0x0100
        /*01f2*/ 	.byte	0x06
	.zero		1


	//   ....[16]....
        /*01f4*/ 	.word	0x00000a30
        /*01f8*/ 	.word	0x000000ff
        /*01fc*/ 	.word	0x00000078
        /*0200*/ 	.short	0x0100
        /*0202*/ 	.byte	0x06
	.zero		1


	//   ....[17]....
        /*0204*/ 	.word	0x00000a40
        /*0208*/ 	.word	0x000000ff
        /*020c*/ 	.word	0x00000088
        /*0210*/ 	.short	0x0100
        /*0212*/ 	.byte	0x06
	.zero		1


	//   ....[18]....
        /*0214*/ 	.word	0x00000b70
        /*0218*/ 	.word	0x000000ff
        /*021c*/ 	.word	0x00000090
        /*0220*/ 	.short	0x0100
        /*0222*/ 	.byte	0x04
	.zero		1


	//   ....[19]....
        /*0224*/ 	.word	0x00000b80
        /*0228*/ 	.word	0x000000ff
        /*022c*/ 	.word	0x000000b0
        /*0230*/ 	.short	0x0100
        /*0232*/ 	.byte	0x04
	.zero		1


	//   ....[20]....
        /*0234*/ 	.word	0x00000b90
        /*0238*/ 	.word	0x000000ff
        /*023c*/ 	.word	0x00000098
        /*0240*/ 	.short	0x0100
        /*0242*/ 	.byte	0x04
	.zero		1


	//   ....[21]....
        /*0244*/ 	.word	0x00000ba0
        /*0248*/ 	.word	0x000000ff
        /*024c*/ 	.word	0x000000b8
        /*0250*/ 	.short	0x0100
        /*0252*/ 	.byte	0x04
	.zero		1


	//   ....[22]....
        /*0254*/ 	.word	0x00000bb0
        /*0258*/ 	.word	0x000000ff
        /*025c*/ 	.word	0x000000a0
        /*0260*/ 	.short	0x0100
        /*0262*/ 	.byte	0x04
	.zero		1


	//   ....[23]....
        /*0264*/ 	.word	0x00000bc0
        /*0268*/ 	.word	0x000000ff
        /*026c*/ 	.word	0x000000c0
        /*0270*/ 	.short	0x0100
        /*0272*/ 	.byte	0x04
	.zero		1


	//   ....[24]....
        /*0274*/ 	.word	0x00000bd0
        /*0278*/ 	.word	0x000000ff
        /*027c*/ 	.word	0x000000a8
        /*0280*/ 	.short	0x0100
        /*0282*/ 	.byte	0x04
	.zero		1


	//   ....[25]....
        /*0284*/ 	.word	0x00000be0
        /*0288*/ 	.word	0x000000ff
        /*028c*/ 	.word	0x000000c8
        /*0290*/ 	.short	0x0100
        /*0292*/ 	.byte	0x04
	.zero		1


	//   ....[26]....
        /*0294*/ 	.word	0x00000cd0
        /*0298*/ 	.word	0x000000ff
        /*029c*/ 	.word	0x000000d0
        /*02a0*/ 	.short	0x0100
        /*02a2*/ 	.byte	0x04
	.zero		1


	//   ....[27]....
        /*02a4*/ 	.word	0x00000ce0
        /*02a8*/ 	.word	0x000000ff
        /*02ac*/ 	.word	0x000000e0
        /*02b0*/ 	.short	0x0100
        /*02b2*/ 	.byte	0x04
	.zero		1


	//   ....[28]....
        /*02b4*/ 	.word	0x00000cf0
        /*02b8*/ 	.word	0x000000ff
        /*02bc*/ 	.word	0x000000d8
        /*02c0*/ 	.short	0x0100
        /*02c2*/ 	.byte	0x04
	.zero		1


	//   ....[29]....
        /*02c4*/ 	.word	0x00000d00
        /*02c8*/ 	.word	0x000000ff
        /*02cc*/ 	.word	0x000000e8
        /*02d0*/ 	.short	0x0100
        /*02d2*/ 	.byte	0x04
	.zero		1


	//   ....[30]....
        /*02d4*/ 	.word	0x00001980
        /*02d8*/ 	.word	0x00000000
        /*02dc*/ 	.word	0x000000e0
        /*02e0*/ 	.short	0x010a
        /*02e2*/ 	.byte	0xff
	.zero		1


	//   ....[31]....
        /*02e4*/ 	.word	0x000019b0
        /*02e8*/ 	.word	0x00000000
        /*02ec*/ 	.word	0x000000d0
        /*02f0*/ 	.short	0x0101
        /*02f2*/ 	.byte	0xff
	.zero		1


	//   ....[32]....
        /*02f4*/ 	.word	0x00001a80
        /*02f8*/ 	.word	0x000000ff
        /*02fc*/ 	.word	0x00000018
        /*0300*/ 	.short	0x010a
        /*0302*/ 	.byte	0x04
	.zero		1


	//   ....[33]....
        /*0304*/ 	.word	0x00001b00
        /*0308*/ 	.word	0x000000ff
        /*030c*/ 	.word	0x00000018
        /*0310*/ 	.short	0x010a
        /*0312*/ 	.byte	0x39
	.zero		1


	//   ....[34]....
        /*0314*/ 	.word	0x00001c40
        /*0318*/ 	.word	0x000000ff
        /*031c*/ 	.word	0x00000018
        /*0320*/ 	.short	0x010a
        /*0322*/ 	.byte	0x04
	.zero		1


	//   ....[35]....
        /*0324*/ 	.word	0x00002020
        /*0328*/ 	.word	0x000000ff
        /*032c*/ 	.word	0x00000068
        /*0330*/ 	.short	0x0101
        /*0332*/ 	.byte	0x15
	.zero		1


	//   ....[36]....
        /*0334*/ 	.word	0x00002040
        /*0338*/ 	.word	0x000000ff
        /*033c*/ 	.word	0x00000018
        /*0340*/ 	.short	0x010a
        /*0342*/ 	.byte	0x04
	.zero		1


	//   ....[37]....
        /*0344*/ 	.word	0x000020c0
        /*0348*/ 	.word	0x000000ff
        /*034c*/ 	.word	0x00000018
        /*0350*/ 	.short	0x010a
        /*0352*/ 	.byte	0x39
	.zero		1


	//   ....[38]....
        /*0354*/ 	.word	0x00002200
        /*0358*/ 	.word	0x000000ff
        /*035c*/ 	.word	0x00000018
        /*0360*/ 	.short	0x010a
        /*0362*/ 	.byte	0x04
	.zero		1


	//   ....[39]....
        /*0364*/ 	.word	0x000025f0
        /*0368*/ 	.word	0x00000003
        /*036c*/ 	.word	0x00000070
        /*0370*/ 	.short	0x010a
        /*0372*/ 	.byte	0xff
	.zero		1


	//   ....[40]....
        /*0374*/ 	.word	0x00002740
        /*0378*/ 	.word	0x00000000
        /*037c*/ 	.word	0x00000000
        /*0380*/ 	.short	0x0101
        /*0382*/ 	.byte	0xff
	.zero		1


	//   ....[41]....
        /*0384*/ 	.word	0x00002d00
        /*0388*/ 	.word	0x000000ff
        /*038c*/ 	.word	0x00000000
        /*0390*/ 	.short	0x010a
        /*0392*/ 	.byte	0x04
	.zero		1


	//   ....[42]....
        /*0394*/ 	.word	0x00002d90
        /*0398*/ 	.word	0x000000ff
        /*039c*/ 	.word	0x00000000
        /*03a0*/ 	.short	0x010a
        /*03a2*/ 	.byte	0x05
	.zero		1


	//   ....[43]....
        /*03a4*/ 	.word	0x00002e30
        /*03a8*/ 	.word	0x00000000
        /*03ac*/ 	.word	0x00000000
        /*03b0*/ 	.short	0x010a
        /*03b2*/ 	.byte	0xff
	.zero		1


	//   ....[44]....
        /*03b4*/ 	.word	0x00002f50
        /*03b8*/ 	.word	0x00000002
        /*03bc*/ 	.word	0x000000d0
        /*03c0*/ 	.short	0x010a
        /*03c2*/ 	.byte	0xff
	.zero		1


	//   ....[45]....
        /*03c4*/ 	.word	0x00002fc0
        /*03c8*/ 	.word	0x00000002
        /*03cc*/ 	.word	0x00000000
        /*03d0*/ 	.short	0x0101
        /*03d2*/ 	.byte	0xff
	.zero		1


	//   ....[46]....
        /*03d4*/ 	.word	0x00002fe0
        /*03d8*/ 	.word	0x000000ff
        /*03dc*/ 	.word	0x00000080
        /*03e0*/ 	.short	0x010a
        /*03e2*/ 	.byte	0x04
	.zero		1


	//   ....[47]....
        /*03e4*/ 	.word	0x00003100
        /*03e8*/ 	.word	0x00000002
        /*03ec*/ 	.word	0x00000070
        /*03f0*/ 	.short	0x010a
        /*03f2*/ 	.byte	0xff
	.zero		1


	//   ....[48]....
        /*03f4*/ 	.word	0x00003200
        /*03f8*/ 	.word	0x00000002
        /*03fc*/ 	.word	0x00000000
        /*0400*/ 	.short	0x0101
        /*0402*/ 	.byte	0xff
	.zero		1


	//   ....[49]....
        /*0404*/ 	.word	0x00003290
        /*0408*/ 	.word	0x000000ff
        /*040c*/ 	.word	0x00000080
        /*0410*/ 	.short	0x0106
        /*0412*/ 	.byte	0x04
	.zero		1


	//   ....[50]....
        /*0414*/ 	.word	0x000032b0
        /*0418*/ 	.word	0x000000ff
        /*041c*/ 	.word	0x00000080
        /*0420*/ 	.short	0x010a
        /*0422*/ 	.byte	0x04
	.zero		1


	//   ....[51]....
        /*0424*/ 	.word	0x00003340
        /*0428*/ 	.word	0x000000ff
        /*042c*/ 	.word	0x00000080
        /*0430*/ 	.short	0x0106
        /*0432*/ 	.byte	0x07
	.zero		1


	//   ....[52]....
        /*0434*/ 	.word	0x00003380
        /*0438*/ 	.word	0x00000000
        /*043c*/ 	.word	0x00000080
        /*0440*/ 	.short	0x010a
        /*0442*/ 	.byte	0xff
	.zero		1


	//   ....[53]....
        /*0444*/ 	.word	0x000038a0
        /*0448*/ 	.word	0x00000000
        /*044c*/ 	.word	0x00000070
        /*0450*/ 	.short	0x010a
        /*0452*/ 	.byte	0xff
	.zero		1


	//   ....[54]....
        /*0454*/ 	.word	0x000039c0
        /*0458*/ 	.word	0x00000003
        /*045c*/ 	.word	0x00000000
        /*0460*/ 	.short	0x0101
        /*0462*/ 	.byte	0xff
	.zero		1


	//   ....[55]....
        /*0464*/ 	.word	0x000039d0
        /*0468*/ 	.word	0x000000ff
        /*046c*/ 	.word	0x00000000
        /*0470*/ 	.short	0x010a
        /*0472*/ 	.byte	0x04
	.zero		1


	//   ....[56]....
        /*0474*/ 	.word	0x00003a20
        /*0478*/ 	.word	0x000000ff
        /*047c*/ 	.word	0x000000b0
        /*0480*/ 	.short	0x010a
        /*0482*/ 	.byte	0x05
	.zero		1


	//   ....[57]....
        /*0484*/ 	.word	0x00003b30
        /*0488*/ 	.word	0x000000ff
        /*048c*/ 	.word	0x00000000
        /*0490*/ 	.short	0x010a
        /*0492*/ 	.byte	0x05
	.zero		1


	//   ....[58]....
        /*0494*/ 	.word	0x00003c80
        /*0498*/ 	.word	0x000000ff
        /*049c*/ 	.word	0x00000000
        /*04a0*/ 	.short	0x010a
        /*04a2*/ 	.byte	0x07
	.zero		1


	//   ....[59]....
        /*04a4*/ 	.word	0x000043c0
        /*04a8*/ 	.word	0x000000ff
        /*04ac*/ 	.word	0x00000000
        /*04b0*/ 	.short	0x010a
        /*04b2*/ 	.byte	0x04
	.zero		1


	//   ....[60]....
        /*04b4*/ 	.word	0x00004450
        /*04b8*/ 	.word	0x000000ff
        /*04bc*/ 	.word	0x00000000
        /*04c0*/ 	.short	0x010a
        /*04c2*/ 	.byte	0x05
	.zero		1


	//   ....[61]....
        /*04c4*/ 	.word	0x000044e0
        /*04c8*/ 	.word	0x000000ff
        /*04cc*/ 	.word	0x00000000
        /*04d0*/ 	.short	0x010a
        /*04d2*/ 	.byte	0x05
	.zero		1


	//   ....[62]....
        /*04d4*/ 	.word	0x00004570
        /*04d8*/ 	.word	0x000000ff
        /*04dc*/ 	.word	0x00000000
        /*04e0*/ 	.short	0x010a
        /*04e2*/ 	.byte	0x04
	.zero		1


	//   ....[63]....
        /*04e4*/ 	.word	0x00004a60
        /*04e8*/ 	.word	0x00000008
        /*04ec*/ 	.word	0x00000070
        /*04f0*/ 	.short	0x010a
        /*04f2*/ 	.byte	0xff
	.zero		1


	//   ....[64]....
        /*04f4*/ 	.word	0x00004bd0
        /*04f8*/ 	.word	0x00000000
        /*04fc*/ 	.word	0x00000000
        /*0500*/ 	.short	0x0101
        /*0502*/ 	.byte	0xff
	.zero		1


	//   ....[65]....
        /*0504*/ 	.word	0x000050a0
        /*0508*/ 	.word	0x000000ff
        /*050c*/ 	.word	0x00000068
        /*0510*/ 	.short	0x010a
        /*0512*/ 	.byte	0x18
	.zero		1


	//   ....[66]....
        /*0514*/ 	.word	0x00005270
        /*0518*/ 	.word	0x000000ff
        /*051c*/ 	.word	0x00000048
        /*0520*/ 	.short	0x010a
        /*0522*/ 	.byte	0x04
	.zero		1


	//   ....[67]....
        /*0524*/ 	.word	0x00005450
        /*0528*/ 	.word	0x000000ff
        /*052c*/ 	.word	0x00000030
        /*0530*/ 	.short	0x010b
        /*0532*/ 	.byte	0x04
	.zero		1


	//   ....[68]....
        /*0534*/ 	.word	0x00005460
        /*0538*/ 	.word	0x000000ff
        /*053c*/ 	.word	0x00000000
        /*0540*/ 	.short	0x0101
        /*0542*/ 	.byte	0x07
	.zero		1


	//   ....[69]....
        /*0544*/ 	.word	0x00005470
        /*0548*/ 	.word	0x000000ff
        /*054c*/ 	.word	0x00000048
        /*0550*/ 	.short	0x010a
        /*0552*/ 	.byte	0x05
	.zero		1


	//   ....[70]....
        /*0554*/ 	.word	0x000056c0
        /*0558*/ 	.word	0x000000ff
        /*055c*/ 	.word	0x00000030
        /*0560*/ 	.short	0x010b
        /*0562*/ 	.byte	0x05
	.zero		1


	//   ....[71]....
        /*0564*/ 	.word	0x000056d0
        /*0568*/ 	.word	0x000000ff
        /*056c*/ 	.word	0x00000000
        /*0570*/ 	.short	0x0101
        /*0572*/ 	.byte	0x04
	.zero		1


	//   ....[72]....
        /*0574*/ 	.word	0x00005720
        /*0578*/ 	.word	0x000000ff
        /*057c*/ 	.word	0x00000000
        /*0580*/ 	.short	0x010a
        /*0582*/ 	.byte	0x04
	.zero		1


	//   ....[73]....
        /*0584*/ 	.word	0x000057b0
        /*0588*/ 	.word	0x000000ff
        /*058c*/ 	.word	0x00000000
        /*0590*/ 	.short	0x010a
        /*0592*/ 	.byte	0x05
	.zero		1


	//   ....[74]....
        /*0594*/ 	.word	0x00005850
        /*0598*/ 	.word	0x00000000
        /*059c*/ 	.word	0x00000000
        /*05a0*/ 	.short	0x010a
        /*05a2*/ 	.byte	0xff
	.zero		1


	//   ....[75]....
        /*05a4*/ 	.word	0x00005bc0
        /*05a8*/ 	.word	0x00000000
        /*05ac*/ 	.word	0x00000070
        /*05b0*/ 	.short	0x010a
        /*05b2*/ 	.byte	0xff
	.zero		1


	//   ....[76]....
        /*05b4*/ 	.word	0x00005c90
        /*05b8*/ 	.word	0x00000000
        /*05bc*/ 	.word	0x00000000
        /*05c0*/ 	.short	0x0101
        /*05c2*/ 	.byte	0xff
	.zero		1


	//   ....[77]....
        /*05c4*/ 	.word	0x000068e0
        /*05c8*/ 	.word	0x00000002
        /*05cc*/ 	.word	0x00000030
        /*05d0*/ 	.short	0x010a
        /*05d2*/ 	.byte	0xff
	.zero		1


	//   ....[78]....
        /*05d4*/ 	.word	0x00006920
        /*05d8*/ 	.word	0x00000047
        /*05dc*/ 	.word	0x00000090
        /*05e0*/ 	.short	0x010a
        /*05e2*/ 	.byte	0xff
	.zero		1


	//   ....[79]....
        /*05e4*/ 	.word	0x00006a10
        /*05e8*/ 	.word	0x00000002
        /*05ec*/ 	.word	0x00000030
        /*05f0*/ 	.short	0x010a
        /*05f2*/ 	.byte	0xff
	.zero		1


	//   ....[80]....
        /*05f4*/ 	.word	0x00006c40
        /*05f8*/ 	.word	0x00000047
        /*05fc*/ 	.word	0x00000090
        /*0600*/ 	.short	0x010a
        /*0602*/ 	.byte	0xff
	.zero		1


	//   ....[81]....
        /*0604*/ 	.word	0x000074e0
        /*0608*/ 	.word	0x00000000
        /*060c*/ 	.word	0x00000000
        /*0610*/ 	.short	0x0101
        /*0612*/ 	.byte	0xff
	.zero		1


	//   ....[82]....
        /*0614*/ 	.word	0x000074f0
        /*0618*/ 	.word	0x00000002
        /*061c*/ 	.word	0x00000030
        /*0620*/ 	.short	0x010a
        /*0622*/ 	.byte	0xff
	.zero		1


	//   ....[83]....
        /*0624*/ 	.word	0x000075c0
        /*0628*/ 	.word	0x00000002
        /*062c*/ 	.word	0x00000030
        /*0630*/ 	.short	0x010a
        /*0632*/ 	.byte	0xff
	.zero		1


	//   ....[84]....
        /*0634*/ 	.word	0x00007bc0
        /*0638*/ 	.word	0x000000ff
        /*063c*/ 	.word	0x00000000
        /*0640*/ 	.short	0x0101
        /*0642*/ 	.byte	0x04
	.zero		1


	//   ....[85]....
        /*0644*/ 	.word	0x00007fb0
        /*0648*/ 	.word	0x00000000
        /*064c*/ 	.word	0x00000000
        /*0650*/ 	.short	0x0101
        /*0652*/ 	.byte	0xff
	.zero		1


	//   ....[86]....
        /*0654*/ 	.word	0x00008260
        /*0658*/ 	.word	0x000000ff
        /*065c*/ 	.word	0x00000000
        /*0660*/ 	.short	0x0101
        /*0662*/ 	.byte	0x04
	.zero		1


	//   ....[87]....
        /*0664*/ 	.word	0x00008280
        /*0668*/ 	.word	0x00000000
        /*066c*/ 	.word	0x000000e0
        /*0670*/ 	.short	0x010a
        /*0672*/ 	.byte	0xff
	.zero		1


	//   ....[88]....
        /*0674*/ 	.word	0x000082e0
        /*0678*/ 	.word	0x00000000
        /*067c*/ 	.word	0x00000018
        /*0680*/ 	.short	0x010a
        /*0682*/ 	.byte	0xff
	.zero		1


	//   ....[89]....
        /*0684*/ 	.word	0x00008340
        /*0688*/ 	.word	0x00000000
        /*068c*/ 	.word	0x00000018
        /*0690*/ 	.short	0x010a
        /*0692*/ 	.byte	0xff
	.zero		1


	//   ....[90]....
        /*0694*/ 	.word	0x00008390
        /*0698*/ 	.word	0x00000003
        /*069c*/ 	.word	0x00000070
        /*06a0*/ 	.short	0x010a
        /*06a2*/ 	.byte	0xff
	.zero		1


	//   ....[91]....
        /*06a4*/ 	.word	0x000083f0
        /*06a8*/ 	.word	0x00000000
        /*06ac*/ 	.word	0x00000000
        /*06b0*/ 	.short	0x010a
        /*06b2*/ 	.byte	0xff
	.zero		1


	//   ....[92]....
        /*06b4*/ 	.word	0x00008450
        /*06b8*/ 	.word	0x00000000
        /*06bc*/ 	.word	0x00000000
        /*06c0*/ 	.short	0x010a
        /*06c2*/ 	.byte	0xff
	.zero		1


	//   ....[93]....
        /*06c4*/ 	.word	0x000084a0
        /*06c8*/ 	.word	0x00000002
        /*06cc*/ 	.word	0x000000d0
        /*06d0*/ 	.short	0x010a
        /*06d2*/ 	.byte	0xff
	.zero		1


	//   ....[94]....
        /*06d4*/ 	.word	0x00008500
        /*06d8*/ 	.word	0x00000002
        /*06dc*/ 	.word	0x00000080
        /*06e0*/ 	.short	0x010a
        /*06e2*/ 	.byte	0xff
	.zero		1


	//   ....[95]....
        /*06e4*/ 	.word	0x00008550
        /*06e8*/ 	.word	0x00000002
        /*06ec*/ 	.word	0x00000070
        /*06f0*/ 	.short	0x010a
        /*06f2*/ 	.byte	0xff
	.zero		1


	//   ....[96]....
        /*06f4*/ 	.word	0x000085b0
        /*06f8*/ 	.word	0x00000000
        /*06fc*/ 	.word	0x00000080
        /*0700*/ 	.short	0x010a
        /*0702*/ 	.byte	0xff
	.zero		1


	//   ....[97]....
        /*0704*/ 	.word	0x00008600
        /*0708*/ 	.word	0x00000000
        /*070c*/ 	.word	0x00000070
        /*0710*/ 	.short	0x010a
        /*0712*/ 	.byte	0xff
	.zero		1


	//   ....[98]....
        /*0714*/ 	.word	0x00008670
        /*0718*/ 	.word	0x00000002
        /*071c*/ 	.word	0x000000b0
        /*0720*/ 	.short	0x010a
        /*0722*/ 	.byte	0xff
	.zero		1


	//   ....[99]....
        /*0724*/ 	.word	0x000086d0
        /*0728*/ 	.word	0x00000000
        /*072c*/ 	.word	0x00000000
        /*0730*/ 	.short	0x010a
        /*0732*/ 	.byte	0xff
	.zero		1


	//   ....[100]....
        /*0734*/ 	.word	0x00008730
        /*0738*/ 	.word	0x00000000
        /*073c*/ 	.word	0x00000000
        /*0740*/ 	.short	0x010a
        /*0742*/ 	.byte	0xff
	.zero		1


	//   ....[101]....
        /*0744*/ 	.word	0x00008790
        /*0748*/ 	.word	0x00000000
        /*074c*/ 	.word	0x00000000
        /*0750*/ 	.short	0x010a
        /*0752*/ 	.byte	0xff
	.zero		1


	//   ....[102]....
        /*0754*/ 	.word	0x000087f0
        /*0758*/ 	.word	0x00000000
        /*075c*/ 	.word	0x00000000
        /*0760*/ 	.short	0x010a
        /*0762*/ 	.byte	0xff
	.zero		1


	//   ....[103]....
        /*0764*/ 	.word	0x00008850
        /*0768*/ 	.word	0x00000000
        /*076c*/ 	.word	0x00000000
        /*0770*/ 	.short	0x010a
        /*0772*/ 	.byte	0xff
	.zero		1


	//   ....[104]....
        /*0774*/ 	.word	0x000088a0
        /*0778*/ 	.word	0x00000008
        /*077c*/ 	.word	0x00000070
        /*0780*/ 	.short	0x010a
        /*0782*/ 	.byte	0xff
	.zero		1


	//   ....[105]....
        /*0784*/ 	.word	0x00008900
        /*0788*/ 	.word	0x00000000
        /*078c*/ 	.word	0x00000068
        /*0790*/ 	.short	0x010a
        /*0792*/ 	.byte	0xff
	.zero		1


	//   ....[106]....
        /*0794*/ 	.word	0x00008960
        /*0798*/ 	.word	0x00000000
        /*079c*/ 	.word	0x00000048
        /*07a0*/ 	.short	0x010a
        /*07a2*/ 	.byte	0xff
	.zero		1


	//   ....[107]....
        /*07a4*/ 	.word	0x000089c0
        /*07a8*/ 	.word	0x00000002
        /*07ac*/ 	.word	0x00000048
        /*07b0*/ 	.short	0x010a
        /*07b2*/ 	.byte	0xff
	.zero		1


	//   ....[108]....
        /*07b4*/ 	.word	0x00008a20
        /*07b8*/ 	.word	0x00000000
        /*07bc*/ 	.word	0x00000000
        /*07c0*/ 	.short	0x010a
        /*07c2*/ 	.byte	0xff
	.zero		1


	//   ....[109]....
        /*07c4*/ 	.word	0x00008a80
        /*07c8*/ 	.word	0x00000000
        /*07cc*/ 	.word	0x00000000
        /*07d0*/ 	.short	0x010a
        /*07d2*/ 	.byte	0xff
	.zero		1


	//   ....[110]....
        /*07d4*/ 	.word	0x00008ad0
        /*07d8*/ 	.word	0x00000000
        /*07dc*/ 	.word	0x00000070
        /*07e0*/ 	.short	0x010a
        /*07e2*/ 	.byte	0xff
	.zero		1


	//   ....[111]....
        /*07e4*/ 	.word	0x00008b20
        /*07e8*/ 	.word	0x00000002
        /*07ec*/ 	.word	0x00000030
        /*07f0*/ 	.short	0x010a
        /*07f2*/ 	.byte	0xff
	.zero		1


	//   ....[112]....
        /*07f4*/ 	.word	0x00008b70
        /*07f8*/ 	.word	0x00000047
        /*07fc*/ 	.word	0x00000090
        /*0800*/ 	.short	0x010a
        /*0802*/ 	.byte	0xff
	.zero		1


	//   ....[113]....
        /*0804*/ 	.word	0x00008bc0
        /*0808*/ 	.word	0x00000002
        /*080c*/ 	.word	0x00000030
        /*0810*/ 	.short	0x010a
        /*0812*/ 	.byte	0xff
	.zero		1


	//----- nvinfo : EIATTR_NUM_MBARRIERS
	.align		4
.L_47:
        /*0814*/ 	.byte	0x03, 0x38
        /*0816*/ 	.short	0x001e


	//----- nvinfo : EIATTR_EXIT_INSTR_OFFSETS
	.align		4
        /*0818*/ 	.byte	0x04, 0x1c
        /*081a*/ 	.short	(.L_49 - .L_48)


	//   ....[0]....
.L_48:
        /*081c*/ 	.word	0x00002e60


	//   ....[1]....
        /*0820*/ 	.word	0x00003350


	//   ....[2]....
        /*0824*/ 	.word	0x000033b0


	//   ....[3]....
        /*0828*/ 	.word	0x000047e0


	//   ....[4]....
        /*082c*/ 	.word	0x00005880


	//   ....[5]....
        /*0830*/ 	.word	0x000058c0


	//   ....[6]....
        /*0834*/ 	.word	0x00008150


	//   ....[7]....
        /*0838*/ 	.word	0x000081d0


	//   ....[8]....
        /*083c*/ 	.word	0x00008200


	//   ....[9]....
        /*0840*/ 	.word	0x00008270


	//----- nvinfo : EIATTR_MAX_THREADS
	.align		4
.L_49:
        /*0844*/ 	.byte	0x04, 0x05
        /*0846*/ 	.short	(.L_51 - .L_50)
.L_50:
        /*0848*/ 	.word	0x00000100
        /*084c*/ 	.word	0x00000001
        /*0850*/ 	.word	0x00000001


	//----- nvinfo : EIATTR_CRS_STACK_SIZE
	.align		4
.L_51:
        /*0854*/ 	.byte	0x04, 0x1e
        /*0856*/ 	.short	(.L_53 - .L_52)
.L_52:
        /*0858*/ 	.word	0x00000000


	//----- nvinfo : EIATTR_CBANK_PARAM_SIZE
	.align		4
.L_53:
        /*085c*/ 	.byte	0x03, 0x19
        /*085e*/ 	.short	0x0800


	//----- nvinfo : EIATTR_PARAM_CBANK
	.align		4
        /*0860*/ 	.byte	0x04, 0x0a
        /*0862*/ 	.short	(.L_55 - .L_54)
	.align		4
.L_54:
        /*0864*/ 	.word	index@(.nv.constant0._ZN7cutlass13device_kernelINS_4gemm6kernel13GemmUniversalIN4cute5tupleIJiiiiEEENS1_10collective13CollectiveMmaINS1_35MainloopSm100TmaUmmaWarpSpecializedILi3ELi2ELi4ENS5_IJNS4_1CILi8EEENSA_ILi1EEESC_EEEEENS5_IJNSA_ILi64EEESF_NSA_ILi128EEEEEENS_10tfloat32_tENS5_IJlSC_lEEESI_SJ_NS4_8TiledMMAINS4_8MMA_AtomIJNS4_17SM100_MMA_TF32_SSISI_SI_fLi64ELi64ELNS4_4UMMA5MajorE0ELSO_0ELNSN_7ScaleInE0ELSP_0EEEEEENS4_6LayoutINS5_IJSC_SC_SC_EEENS5_IJNSA_ILi0EEESU_SU_EEEEENS5_IJNS4_10UnderscoreESX_SX_EEEEENS4_13SM90_TMA_LOADENS4_14ComposedLayoutINS4_7SwizzleILi3ELi4ELi3EEENS4_18smem_ptr_flag_bitsILi32EEENSS_INS5_IJSB_NSA_ILi32EEEEEENS5_IJS16_SC_EEEEEEEvNS4_8identityENS4_23SM90_TMA_LOAD_MULTICASTES1A_vS1B_EENS_8epilogue10collective18CollectiveEpilogueINS1E_23Sm100TmaWarpSpecializedILi3ELi2ELi16ELb1ELb0EEEJSH_NS5_IJNSS_ISF_SC_EENSS_IS16_SC_EEEEESI_SJ_SI_SJ_NS1E_6fusion15FusionCallbacksIS1I_NS1M_17LinearCombinationISI_fSI_fLNS_15FloatRoundStyleE2EEESH_S1L_JEEENS4_5SM1004TMEM4LOAD26SM100_TMEM_LOAD_16dp128b8xES10_S1A_NS4_17SM75_U32x4_LDSM_NENS4_14SM90_TMA_STOREES1A_NS4_17SM90_U32x4_STSM_NENS4_39AutoVectorizingCopyWithAssumedAlignmentILi128EEEEEEvvEEEEvNT_6ParamsE)
        /*0868*/ 	.short	0x0380
        /*086a*/ 	.short	0x0800


	//----- nvinfo : EIATTR_SW_WAR
	.align		4
.L_55:
        /*086c*/ 	.byte	0x04, 0x36
        /*086e*/ 	.short	(.L_57 - .L_56)
.L_56:
        /*0870*/ 	.word	0x00000008
.L_57:


//--------------------- .nv.callgraph             --------------------------
	.section	.nv.callgraph,"",@"SHT_CUDA_CALLGRAPH"
	.align	4
	.sectionentsize	8
	.align		4
        /*0000*/ 	.word	0x00000000
	.align		4
        /*0004*/ 	.word	0xffffffff
	.align		4
        /*0008*/ 	.word	index@(_ZN7cutlass13device_kernelINS_4gemm6kernel13GemmUniversalIN4cute5tupleIJiiiiEEENS1_10collective13CollectiveMmaINS1_35MainloopSm100TmaUmmaWarpSpecializedILi3ELi2ELi4ENS5_IJNS4_1CILi8EEENSA_ILi1EEESC_EEEEENS5_IJNSA_ILi64EEESF_NSA_ILi128EEEEEENS_10tfloat32_tENS5_IJlSC_lEEESI_SJ_NS4_8TiledMMAINS4_8MMA_AtomIJNS4_17SM100_MMA_TF32_SSISI_SI_fLi64ELi64ELNS4_4UMMA5MajorE0ELSO_0ELNSN_7ScaleInE0ELSP_0EEEEEENS4_6LayoutINS5_IJSC_SC_SC_EEENS5_IJNSA_ILi0EEESU_SU_EEEEENS5_IJNS4_10UnderscoreESX_SX_EEEEENS4_13SM90_TMA_LOADENS4_14ComposedLayoutINS4_7SwizzleILi3ELi4ELi3EEENS4_18smem_ptr_flag_bitsILi32EEENSS_INS5_IJSB_NSA_ILi32EEEEEENS5_IJS16_SC_EEEEEEEvNS4_8identityENS4_23SM90_TMA_LOAD_MULTICASTES1A_vS1B_EENS_8epilogue10collective18CollectiveEpilogueINS1E_23Sm100TmaWarpSpecializedILi3ELi2ELi16ELb1ELb0EEEJSH_NS5_IJNSS_ISF_SC_EENSS_IS16_SC_EEEEESI_SJ_SI_SJ_NS1E_6fusion15FusionCallbacksIS1I_NS1M_17LinearCombinationISI_fSI_fLNS_15FloatRoundStyleE2EEESH_S1L_JEEENS4_5SM1004TMEM4LOAD26SM100_TMEM_LOAD_16dp128b8xES10_S1A_NS4_17SM75_U32x4_LDSM_NENS4_14SM90_TMA_STOREES1A_NS4_17SM90_U32x4_STSM_NENS4_39AutoVectorizingCopyWithAssumedAlignmentILi128EEEEEEvvEEEEvNT_6ParamsE)
	.align		4
        /*000c*/ 	.word	index@(__assertfail)
	.align		4
        /*0010*/ 	.word	0x00000000
	.align		4
        /*0014*/ 	.word	0xfffffffe
	.align		4
        /*0018*/ 	.word	0x00000000
	.align		4
        /*001c*/ 	.word	0xfffffffd
	.align		4
        /*0020*/ 	.word	0x00000000
	.align		4
        /*0024*/ 	.word	0xfffffffc


//--------------------- .nv.constant4             --------------------------
	.section	.nv.constant4,"a",@progbits
	.align	8
	.align		8
.nv.constant4:
        /*0000*/ 	.dword	__assertfail
	.align		8
        /*0008*/ 	.dword	__unnamed_1
	.align		8
        /*0010*/ 	.dword	__unnamed_2
	.align		8
        /*0018*/ 	.dword	_ZN40_INTERNAL_e414e071_4_k_cu_5c1d0f02_202574cuda3std3__45__cpo5beginE
	.align		8
        /*0020*/ 	.dword	_ZN40_INTERNAL_e414e071_4_k_cu_5c1d0f02_202574cuda3std3__45__cpo3endE
	.align		8
        /*0028*/ 	.dword	_ZN40_INTERNAL_e414e071_4_k_cu_5c1d0f02_202574cuda3std3__45__cpo6cbeginE
	.align		8
        /*0030*/ 	.dword	_ZN40_INTERNAL_e414e071_4_k_cu_5c1d0f02_202574cuda3std3__45__cpo4cendE
	.align		8
        /*0038*/ 	.dword	_ZN40_INTERNAL_e414e071_4_k_cu_5c1d0f02_202574cuda3std3__442_GLOBAL__N__e414e071_4_k_cu_5c1d0f02_202576ignoreE
	.align		8
        /*0040*/ 	.dword	_ZN40_INTERNAL_e414e071_4_k_cu_5c1d0f02_202574cuda3std3__419piecewise_constructE
	.align		8
        /*0048*/ 	.dword	_ZN40_INTERNAL_e414e071_4_k_cu_5c1d0f02_202574cuda3std3__48in_placeE
	.align		8
        /*0050*/ 	.dword	_ZN40_INTERNAL_e414e071_4_k_cu_5c1d0f02_202574cuda3std6ranges3__45__cpo4swapE
	.align		8
        /*0058*/ 	.dword	_ZN40_INTERNAL_e414e071_4_k_cu_5c1d0f02_202574cuda3std6ranges3__45__cpo9iter_moveE
	.align		8
        /*0060*/ 	.dword	_ZN40_INTERNAL_e414e071_4_k_cu_5c1d0f02_202574cute7productE
	.align		8
        /*0068*/ 	.dword	_ZN40_INTERNAL_e414e071_4_k_cu_5c1d0f02_202574cute1_E
	.align		8
        /*0070*/ 	.dword	$str$25
	.align		8
        /*0078*/ 	.dword	$str$26
	.align		8
        /*0080*/ 	.dword	$str$27
	.align		8
        /*0088*/ 	.dword	$str$28


//--------------------- .text._ZN7cutlass13device_kernelINS_4gemm6kernel13GemmUniversalIN4cute5tupleIJiiiiEEENS1_10collective13CollectiveMmaINS1_35MainloopSm100TmaUmmaWarpSpecializedILi3ELi2ELi4ENS5_IJNS4_1CILi8EEENSA_ILi1EEESC_EEEEENS5_IJNSA_ILi64EEESF_NSA_ILi128EEEEEENS_10tfloat32_tENS5_IJlSC_lEEESI_SJ_NS4_8TiledMMAINS4_8MMA_AtomIJNS4_17SM100_MMA_TF32_SSISI_SI_fLi64ELi64ELNS4_4UMMA5MajorE0ELSO_0ELNSN_7ScaleInE0ELSP_0EEEEEENS4_6LayoutINS5_IJSC_SC_SC_EEENS5_IJNSA_ILi0EEESU_SU_EEEEENS5_IJNS4_10UnderscoreESX_SX_EEEEENS4_13SM90_TMA_LOADENS4_14ComposedLayoutINS4_7SwizzleILi3ELi4ELi3EEENS4_18smem_ptr_flag_bitsILi32EEENSS_INS5_IJSB_NSA_ILi32EEEEEENS5_IJS16_SC_EEEEEEEvNS4_8identityENS4_23SM90_TMA_LOAD_MULTICASTES1A_vS1B_EENS_8epilogue10collective18CollectiveEpilogueINS1E_23Sm100TmaWarpSpecializedILi3ELi2ELi16ELb1ELb0EEEJSH_NS5_IJNSS_ISF_SC_EENSS_IS16_SC_EEEEESI_SJ_SI_SJ_NS1E_6fusion15FusionCallbacksIS1I_NS1M_17LinearCombinationISI_fSI_fLNS_15FloatRoundStyleE2EEESH_S1L_JEEENS4_5SM1004TMEM4LOAD26SM100_TMEM_LOAD_16dp128b8xES10_S1A_NS4_17SM75_U32x4_LDSM_NENS4_14SM90_TMA_STOREES1A_NS4_17SM90_U32x4_STSM_NENS4_39AutoVectorizingCopyWithAssumedAlignmentILi128EEEEEEvvEEEEvNT_6ParamsE --------------------------
	.section	.text._ZN7cutlass13device_kernelINS_4gemm6kernel13GemmUniversalIN4cute5tupleIJiiiiEEENS1_10collective13CollectiveMmaINS1_35MainloopSm100TmaUmmaWarpSpecializedILi3ELi2ELi4ENS5_IJNS4_1CILi8EEENSA_ILi1EEESC_EEEEENS5_IJNSA_ILi64EEESF_NSA_ILi128EEEEEENS_10tfloat32_tENS5_IJlSC_lEEESI_SJ_NS4_8TiledMMAINS4_8MMA_AtomIJNS4_17SM100_MMA_TF32_SSISI_SI_fLi64ELi64ELNS4_4UMMA5MajorE0ELSO_0ELNSN_7ScaleInE0ELSP_0EEEEEENS4_6LayoutINS5_IJSC_SC_SC_EEENS5_IJNSA_ILi0EEESU_SU_EEEEENS5_IJNS4_10UnderscoreESX_SX_EEEEENS4_13SM90_TMA_LOADENS4_14ComposedLayoutINS4_7SwizzleILi3ELi4ELi3EEENS4_18smem_ptr_flag_bitsILi32EEENSS_INS5_IJSB_NSA_ILi32EEEEEENS5_IJS16_SC_EEEEEEEvNS4_8identityENS4_23SM90_TMA_LOAD_MULTICASTES1A_vS1B_EENS_8epilogue10collective18CollectiveEpilogueINS1E_23Sm100TmaWarpSpecializedILi3ELi2ELi16ELb1ELb0EEEJSH_NS5_IJNSS_ISF_SC_EENSS_IS16_SC_EEEEESI_SJ_SI_SJ_NS1E_6fusion15FusionCallbacksIS1I_NS1M_17LinearCombinationISI_fSI_fLNS_15FloatRoundStyleE2EEESH_S1L_JEEENS4_5SM1004TMEM4LOAD26SM100_TMEM_LOAD_16dp128b8xES10_S1A_NS4_17SM75_U32x4_LDSM_NENS4_14SM90_TMA_STOREES1A_NS4_17SM90_U32x4_STSM_NENS4_39AutoVectorizingCopyWithAssumedAlignmentILi128EEEEEEvvEEEEvNT_6ParamsE,"ax",@progbits
	.align	128
.text._ZN7cutlass13device_kernelINS_4gemm6kernel13GemmUniversalIN4cute5tupleIJiiiiEEENS1_10collective13CollectiveMmaINS1_35MainloopSm100TmaUmmaWarpSpecializedILi3ELi2ELi4ENS5_IJNS4_1CILi8EEENSA_ILi1EEESC_EEEEENS5_IJNSA_ILi64EEESF_NSA_ILi128EEEEEENS_10tfloat32_tENS5_IJlSC_lEEESI_SJ_NS4_8TiledMMAINS4_8MMA_AtomIJNS4_17SM100_MMA_TF32_SSISI_SI_fLi64ELi64ELNS4_4UMMA5MajorE0ELSO_0ELNSN_7ScaleInE0ELSP_0EEEEEENS4_6LayoutINS5_IJSC_SC_SC_EEENS5_IJNSA_ILi0EEESU_SU_EEEEENS5_IJNS4_10UnderscoreESX_SX_EEEEENS4_13SM90_TMA_LOADENS4_14ComposedLayoutINS4_7SwizzleILi3ELi4ELi3EEENS4_18smem_ptr_flag_bitsILi32EEENSS_INS5_IJSB_NSA_ILi32EEEEEENS5_IJS16_SC_EEEEEEEvNS4_8identityENS4_23SM90_TMA_LOAD_MULTICASTES1A_vS1B_EENS_8epilogue10collective18CollectiveEpilogueINS1E_23Sm100TmaWarpSpecializedILi3ELi2ELi16ELb1ELb0EEEJSH_NS5_IJNSS_ISF_SC_EENSS_IS16_SC_EEEEESI_SJ_SI_SJ_NS1E_6fusion15FusionCallbacksIS1I_NS1M_17LinearCombinationISI_fSI_fLNS_15FloatRoundStyleE2EEESH_S1L_JEEENS4_5SM1004TMEM4LOAD26SM100_TMEM_LOAD_16dp128b8xES10_S1A_NS4_17SM75_U32x4_LDSM_NENS4_14SM90_TMA_STOREES1A_NS4_17SM90_U32x4_STSM_NENS4_39AutoVectorizingCopyWithAssumedAlignmentILi128EEEEEEvvEEEEvNT_6ParamsE:
        .type           _ZN7cutlass13device_kernelINS_4gemm6kernel13GemmUniversalIN4cute5tupleIJiiiiEEENS1_10collective13CollectiveMmaINS1_35MainloopSm100TmaUmmaWarpSpecializedILi3ELi2ELi4ENS5_IJNS4_1CILi8EEENSA_ILi1EEESC_EEEEENS5_IJNSA_ILi64EEESF_NSA_ILi128EEEEEENS_10tfloat32_tENS5_IJlSC_lEEESI_SJ_NS4_8TiledMMAINS4_8MMA_AtomIJNS4_17SM100_MMA_TF32_SSISI_SI_fLi64ELi64ELNS4_4UMMA5MajorE0ELSO_0ELNSN_7ScaleInE0ELSP_0EEEEEENS4_6LayoutINS5_IJSC_SC_SC_EEENS5_IJNSA_ILi0EEESU_SU_EEEEENS5_IJNS4_10UnderscoreESX_SX_EEEEENS4_13SM90_TMA_LOADENS4_14ComposedLayoutINS4_7SwizzleILi3ELi4ELi3EEENS4_18smem_ptr_flag_bitsILi32EEENSS_INS5_IJSB_NSA_ILi32EEEEEENS5_IJS16_SC_EEEEEEEvNS4_8identityENS4_23SM90_TMA_LOAD_MULTICASTES1A_vS1B_EENS_8epilogue10collective18CollectiveEpilogueINS1E_23Sm100TmaWarpSpecializedILi3ELi2ELi16ELb1ELb0EEEJSH_NS5_IJNSS_ISF_SC_EENSS_IS16_SC_EEEEESI_SJ_SI_SJ_NS1E_6fusion15FusionCallbacksIS1I_NS1M_17LinearCombinationISI_fSI_fLNS_15FloatRoundStyleE2EEESH_S1L_JEEENS4_5SM1004TMEM4LOAD26SM100_TMEM_LOAD_16dp128b8xES10_S1A_NS4_17SM75_U32x4_LDSM_NENS4_14SM90_TMA_STOREES1A_NS4_17SM90_U32x4_STSM_NENS4_39AutoVectorizingCopyWithAssumedAlignmentILi128EEEEEEvvEEEEvNT_6ParamsE,@function
        .size           _ZN7cutlass13device_kernelINS_4gemm6kernel13GemmUniversalIN4cute5tupleIJiiiiEEENS1_10collective13CollectiveMmaINS1_35MainloopSm100TmaUmmaWarpSpecializedILi3ELi2ELi4ENS5_IJNS4_1CILi8EEENSA_ILi1EEESC_EEEEENS5_IJNSA_ILi64EEESF_NSA_ILi128EEEEEENS_10tfloat32_tENS5_IJlSC_lEEESI_SJ_NS4_8TiledMMAINS4_8MMA_AtomIJNS4_17SM100_MMA_TF32_SSISI_SI_fLi64ELi64ELNS4_4UMMA5MajorE0ELSO_0ELNSN_7ScaleInE0ELSP_0EEEEEENS4_6LayoutINS5_IJSC_SC_SC_EEENS5_IJNSA_ILi0EEESU_SU_EEEEENS5_IJNS4_10UnderscoreESX_SX_EEEEENS4_13SM90_TMA_LOADENS4_14ComposedLayoutINS4_7SwizzleILi3ELi4ELi3EEENS4_18smem_ptr_flag_bitsILi32EEENSS_INS5_IJSB_NSA_ILi32EEEEEENS5_IJS16_SC_EEEEEEEvNS4_8identityENS4_23SM90_TMA_LOAD_MULTICASTES1A_vS1B_EENS_8epilogue10collective18CollectiveEpilogueINS1E_23Sm100TmaWarpSpecializedILi3ELi2ELi16ELb1ELb0EEEJSH_NS5_IJNSS_ISF_SC_EENSS_IS16_SC_EEEEESI_SJ_SI_SJ_NS1E_6fusion15FusionCallbacksIS1I_NS1M_17LinearCombinationISI_fSI_fLNS_15FloatRoundStyleE2EEESH_S1L_JEEENS4_5SM1004TMEM4LOAD26SM100_TMEM_LOAD_16dp128b8xES10_S1A_NS4_17SM75_U32x4_LDSM_NENS4_14SM90_TMA_STOREES1A_NS4_17SM90_U32x4_STSM_NENS4_39AutoVectorizingCopyWithAssumedAlignmentILi128EEEEEEvvEEEEvNT_6ParamsE,(.L_x_162 - _ZN7cutlass13device_kernelINS_4gemm6kernel13GemmUniversalIN4cute5tupleIJiiiiEEENS1_10collective13CollectiveMmaINS1_35MainloopSm100TmaUmmaWarpSpecializedILi3ELi2ELi4ENS5_IJNS4_1CILi8EEENSA_ILi1EEESC_EEEEENS5_IJNSA_ILi64EEESF_NSA_ILi128EEEEEENS_10tfloat32_tENS5_IJlSC_lEEESI_SJ_NS4_8TiledMMAINS4_8MMA_AtomIJNS4_17SM100_MMA_TF32_SSISI_SI_fLi64ELi64ELNS4_4UMMA5MajorE0ELSO_0ELNSN_7ScaleInE0ELSP_0EEEEEENS4_6LayoutINS5_IJSC_SC_SC_EEENS5_IJNSA_ILi0EEESU_SU_EEEEENS5_IJNS4_10UnderscoreESX_SX_EEEEENS4_13SM90_TMA_LOADENS4_14ComposedLayoutINS4_7SwizzleILi3ELi4ELi3EEENS4_18smem_ptr_flag_bitsILi32EEENSS_INS5_IJSB_NSA_ILi32EEEEEENS5_IJS16_SC_EEEEEEEvNS4_8identityENS4_23SM90_TMA_LOAD_MULTICASTES1A_vS1B_EENS_8epilogue10collective18CollectiveEpilogueINS1E_23Sm100TmaWarpSpecializedILi3ELi2ELi16ELb1ELb0EEEJSH_NS5_IJNSS_ISF_SC_EENSS_IS16_SC_EEEEESI_SJ_SI_SJ_NS1E_6fusion15FusionCallbacksIS1I_NS1M_17LinearCombinationISI_fSI_fLNS_15FloatRoundStyleE2EEESH_S1L_JEEENS4_5SM1004TMEM4LOAD26SM100_TMEM_LOAD_16dp128b8xES10_S1A_NS4_17SM75_U32x4_LDSM_NENS4_14SM90_TMA_STOREES1A_NS4_17SM90_U32x4_STSM_NENS4_39AutoVectorizingCopyWithAssumedAlignmentILi128EEEEEEvvEEEEvNT_6ParamsE)
        .other          _ZN7cutlass13device_kernelINS_4gemm6kernel13GemmUniversalIN4cute5tupleIJiiiiEEENS1_10collective13CollectiveMmaINS1_35MainloopSm100TmaUmmaWarpSpecializedILi3ELi2ELi4ENS5_IJNS4_1CILi8EEENSA_ILi1EEESC_EEEEENS5_IJNSA_ILi64EEESF_NSA_ILi128EEEEEENS_10tfloat32_tENS5_IJlSC_lEEESI_SJ_NS4_8TiledMMAINS4_8MMA_AtomIJNS4_17SM100_MMA_TF32_SSISI_SI_fLi64ELi64ELNS4_4UMMA5MajorE0ELSO_0ELNSN_7ScaleInE0ELSP_0EEEEEENS4_6LayoutINS5_IJSC_SC_SC_EEENS5_IJNSA_ILi0EEESU_SU_EEEEENS5_IJNS4_10UnderscoreESX_SX_EEEEENS4_13SM90_TMA_LOADENS4_14ComposedLayoutINS4_7SwizzleILi3ELi4ELi3EEENS4_18smem_ptr_flag_bitsILi32EEENSS_INS5_IJSB_NSA_ILi32EEEEEENS5_IJS16_SC_EEEEEEEvNS4_8identityENS4_23SM90_TMA_LOAD_MULTICASTES1A_vS1B_EENS_8epilogue10collective18CollectiveEpilogueINS1E_23Sm100TmaWarpSpecializedILi3ELi2ELi16ELb1ELb0EEEJSH_NS5_IJNSS_ISF_SC_EENSS_IS16_SC_EEEEESI_SJ_SI_SJ_NS1E_6fusion15FusionCallbacksIS1I_NS1M_17LinearCombinationISI_fSI_fLNS_15FloatRoundStyleE2EEESH_S1L_JEEENS4_5SM1004TMEM4LOAD26SM100_TMEM_LOAD_16dp128b8xES10_S1A_NS4_17SM75_U32x4_LDSM_NENS4_14SM90_TMA_STOREES1A_NS4_17SM90_U32x4_STSM_NENS4_39AutoVectorizingCopyWithAssumedAlignmentILi128EEEEEEvvEEEEvNT_6ParamsE,@"STO_CUDA_ENTRY STV_DEFAULT"
_ZN7cutlass13device_kernelINS_4gemm6kernel13GemmUniversalIN4cute5tupleIJiiiiEEENS1_10collective13CollectiveMmaINS1_35MainloopSm100TmaUmmaWarpSpecializedILi3ELi2ELi4ENS5_IJNS4_1CILi8EEENSA_ILi1EEESC_EEEEENS5_IJNSA_ILi64EEESF_NSA_ILi128EEEEEENS_10tfloat32_tENS5_IJlSC_lEEESI_SJ_NS4_8TiledMMAINS4_8MMA_AtomIJNS4_17SM100_MMA_TF32_SSISI_SI_fLi64ELi64ELNS4_4UMMA5MajorE0ELSO_0ELNSN_7ScaleInE0ELSP_0EEEEEENS4_6LayoutINS5_IJSC_SC_SC_EEENS5_IJNSA_ILi0EEESU_SU_EEEEENS5_IJNS4_10UnderscoreESX_SX_EEEEENS4_13SM90_TMA_LOADENS4_14ComposedLayoutINS4_7SwizzleILi3ELi4ELi3EEENS4_18smem_ptr_flag_bitsILi32EEENSS_INS5_IJSB_NSA_ILi32EEEEEENS5_IJS16_SC_EEEEEEEvNS4_8identityENS4_23SM90_TMA_LOAD_MULTICASTES1A_vS1B_EENS_8epilogue10collective18CollectiveEpilogueINS1E_23Sm100TmaWarpSpecializedILi3ELi2ELi16ELb1ELb0EEEJSH_NS5_IJNSS_ISF_SC_EENSS_IS16_SC_EEEEESI_SJ_SI_SJ_NS1E_6fusion15FusionCallbacksIS1I_NS1M_17LinearCombinationISI_fSI_fLNS_15FloatRoundStyleE2EEESH_S1L_JEEENS4_5SM1004TMEM4LOAD26SM100_TMEM_LOAD_16dp128b8xES10_S1A_NS4_17SM75_U32x4_LDSM_NENS4_14SM90_TMA_STOREES1A_NS4_17SM90_U32x4_STSM_NENS4_39AutoVectorizingCopyWithAssumedAlignmentILi128EEEEEEvvEEEEvNT_6ParamsE:
[----:B------:R-:W1:Y:S01]  /*0000*/  LDC R1, c[0x0][0x37c] ;  /* 0x0000df00ff017b82 */ /* 0x000e620000000800 */
[----:B------:R-:W2:Y:S01]  /*0010*/  S2R R64, SR_TID.X ;  /* 0x0000000000407919 */ /* 0x000ea20000002100 */
[----:B------:R-:W3:Y:S01]  /*0020*/  LDCU.64 UR8, c[0x0][0x890] ;  /* 0x00011200ff0877ac */ /* 0x000ee20008000a00 */
[----:B------:R-:W-:Y:S02]  /*0030*/  PRMT R53, RZ, 0x7610, R53 ;  /* 0x00007610ff357816 */ /* 0x000fe40000000035 */
[----:B------:R-:W-:Y:S01]  /*0040*/  ELECT P4, URZ, PT ;  /* 0x0000000000ff782f */ /* 0x000fe20003880000 */
[----:B---3--:R-:W-:-:S04]  /*0050*/  UISETP.NE.U32.AND UP0, UPT, UR8, URZ, UPT ;  /* 0x000000ff0800728c */ /* 0x008fc8000bf05070 */
[----:B------:R-:W-:Y:S01]  /*0060*/  UISETP.NE.AND.EX UP0, UPT, UR9, URZ, UPT, UP0 ;  /* 0x000000ff0900728c */ /* 0x000fe2000bf05300 */
[----:B--2---:R-:W-:-:S05]  /*0070*/  SHF.R.U32.HI R54, RZ, 0x5, R64 ;  /* 0x00000005ff367819 */ /* 0x004fca0000011640 */
[----:B------:R-:W2:Y:S02]  /*0080*/  SHFL.IDX PT, R0, R54, RZ, 0x1f ;  /* 0x00001fff36007589 */ /* 0x000ea400000e0000 */
[----:B--2---:R-:W-:Y:S01]  /*0090*/  R2UR UR18, R0 ;  /* 0x00000000001272ca */ /* 0x004fe200000e0000 */
[----:B-1----:R-:W-:-:S14]  /*00a0*/  BRA.U UP0, `(.L_x_0) ;  /* 0x0000000100307547 */ /* 0x002fdc000b800000 */
[----:B------:R-:W1:Y:S02]  /*00b0*/  LDCU.64 UR4, c[0x0][0x888] ;  /* 0x00011100ff0477ac */ /* 0x000e640008000a00 */
[----:B-1----:R-:W-:-:S04]  /*00c0*/  UISETP.NE.U32.AND UP0, UPT, UR4, URZ, UPT ;  /* 0x000000ff0400728c */ /* 0x002fc8000bf05070 */
[----:B------:R-:W-:-:S09]  /*00d0*/  UISETP.NE.AND.EX UP0, UPT, UR5, URZ, UPT, UP0 ;  /* 0x000000ff0500728c */ /* 0x000fd2000bf05300 */
[----:B------:R-:W-:Y:S05]  /*00e0*/  BRA.U !UP0, `(.L_x_1) ;  /* 0x0000000108147547 */ /* 0x000fea000b800000 */
[----:B------:R-:W1:Y:S01]  /*00f0*/  LDC.64 R26, c[0x0][0x888] ;  /* 0x00022200ff1a7b82 */ /* 0x000e620000000a00 */
[----:B------:R-:W1:Y:S02]  /*0100*/  LDCU.64 UR4, c[0x0][0x358] ;  /* 0x00006b00ff0477ac */ /* 0x000e640008000a00 */
[----:B-1----:R1:W5:Y:S01]  /*0110*/  LDG.E R26, desc[UR4][R26.64] ;  /* 0x000000041a1a7981 */ /* 0x002362000c1e1900 */
[----:B------:R-:W-:Y:S01]  /*0120*/  HFMA2 R53, -RZ, RZ, 0, 5.9604644775390625e-08 ;  /* 0x00000001ff357431 */ /* 0x000fe200000001ff */
[----:B------:R-:W-:Y:S05]  /*0130*/  BRA `(.L_x_0) ;  /* 0x00000000000c7947 */ /* 0x000fea0003800000 */
.L_x_1:
[----:B------:R-:W1:Y:S01]  /*0140*/  LDCU UR4, c[0x0][0x880] ;  /* 0x00011000ff0477ac */ /* 0x000e620008000800 */
[----:B------:R-:W-:Y:S01]  /*0150*/  HFMA2 R53, -RZ, RZ, 0, 5.9604644775390625e-08 ;  /* 0x00000001ff357431 */ /* 0x000fe200000001ff */
[----:B-1----:R-:W-:-:S07]  /*0160*/  MOV R26, UR4 ;  /* 0x00000004001a7c02 */ /* 0x002fce0008000f00 */
.L_x_0:
[----:B------:R-:W2:Y:S02]  /*0170*/  LDCU.64 UR4, c[0x0][0x8b0] ;  /* 0x00011600ff0477ac */ /* 0x000ea40008000a00 */
[----:B--2---:R-:W-:-:S04]  /*0180*/  UISETP.NE.U32.AND UP0, UPT, UR4, URZ, UPT ;  /* 0x000000ff0400728c */ /* 0x004fc8000bf05070 */
[----:B------:R-:W-:-:S09]  /*0190*/  UISETP.NE.AND.EX UP0, UPT, UR5, URZ, UPT, UP0 ;  /* 0x000000ff0500728c */ /* 0x000fd2000bf05300 */
[----:B------:R-:W-:Y:S05]  /*01a0*/  BRA.U UP0, `(.L_x_2) ;  /* 0x0000000100287547 */ /* 0x000fea000b800000 */
[----:B------:R-:W2:Y:S02]  /*01b0*/  LDCU.64 UR4, c[0x0][0x8a8] ;  /* 0x00011500ff0477ac */ /* 0x000ea40008000a00 */
[----:B--2---:R-:W-:-:S04]  /*01c0*/  UISETP.NE.U32.AND UP0, UPT, UR4, URZ, UPT ;  /* 0x000000ff0400728c */ /* 0x004fc8000bf05070 */
[----:B------:R-:W-:-:S09]  /*01d0*/  UISETP.NE.AND.EX UP0, UPT, UR5, URZ, UPT, UP0 ;  /* 0x000000ff0500728c */ /* 0x000fd2000bf05300 */
[----:B------:R-:W-:Y:S05]  /*01e0*/  BRA.U !UP0, `(.L_x_3) ;  /* 0x0000000108107547 */ /* 0x000fea000b800000 */
[----:B------:R-:W2:Y:S01]  /*01f0*/  LDC.64 R24, c[0x0][0x8a8] ;  /* 0x00022a00ff187b82 */ /* 0x000ea20000000a00 */
[----:B------:R-:W2:Y:S02]  /*0200*/  LDCU.64 UR4, c[0x0][0x358] ;  /* 0x00006b00ff0477ac */ /* 0x000ea40008000a00 */
[----:B--2---:R2:W5:Y:S01]  /*0210*/  LDG.E R24, desc[UR4][R24.64] ;  /* 0x0000000418187981 */ /* 0x004562000c1e1900 */
[----:B------:R-:W-:Y:S05]  /*0220*/  BRA `(.L_x_2) ;  /* 0x0000000000087947 */ /* 0x000fea0003800000 */
.L_x_3:
[----:B------:R-:W2:Y:S02]  /*0230*/  LDCU UR4, c[0x0][0x8a0] ;  /* 0x00011400ff0477ac */ /* 0x000ea40008000800 */
[----:B--2---:R-:W-:Y:S02]  /*0240*/  MOV R24, UR4 ;  /* 0x0000000400187c02 */ /* 0x004fe40008000f00 */
.L_x_2:
[----:B------:R-:W-:Y:S01]  /*0250*/  IMAD.U32 R0, RZ, RZ, UR18 ;  /* 0x00000012ff007e24 */ /* 0x000fe2000f8e00ff */
[----:B------:R-:W-:Y:S04]  /*0260*/  BSSY.RECONVERGENT B0, `(.L_x_4) ;  /* 0x000000c000007945 */ /* 0x000fe80003800200 */
[C---:B------:R-:W-:Y:S02]  /*0270*/  ISETP.NE.OR P1, PT, R0.reuse, 0x1, !P4 ;  /* 0x000000010000780c */ /* 0x040fe40006725670 */
[----:B------:R-:W-:-:S11]  /*0280*/  ISETP.NE.OR P0, PT, R0, 0x3, !P4 ;  /* 0x000000030000780c */ /* 0x000fd60006705670 */
[----:B------:R-:W-:Y:S05]  /*0290*/  @P1 BRA `(.L_x_5) ;  /* 0x0000000000201947 */ /* 0x000fea0003800000 */
[----:B------:R-:W3:Y:S02]  /*02a0*/  LDCU.64 UR4, c[0x0][0x348] ;  /* 0x00006900ff0477ac */ /* 0x000ee40008000a00 */
[----:B---3--:R-:W-:Y:S02]  /*02b0*/  UIADD3 UR6, UP1, UPT, UR4, 0x80, URZ ;  /* 0x0000008004067890 */ /* 0x008fe4000ff3e0ff */
[----:B------:R-:W-:Y:S02]  /*02c0*/  UIADD3 UR4, UP0, UPT, UR4, 0x180, URZ ;  /* 0x0000018004047890 */ /* 0x000fe4000ff1e0ff */
[----:B------:R-:W-:Y:S02]  /*02d0*/  UIADD3.X UR7, UPT, UPT, URZ, UR5, URZ, UP1, !UPT ;  /* 0x00000005ff077290 */ /* 0x000fe40008ffe4ff */
[----:B------:R-:W-:-:S07]  /*02e0*/  UIADD3.X UR5, UPT, UPT, URZ, UR5, URZ, UP0, !UPT ;  /* 0x00000005ff057290 */ /* 0x000fce00087fe4ff */
[----:B------:R3:W-:Y:S02]  /*02f0*/  UTMACCTL.PF [UR6] ;  /* 0x00000000060079b9 */ /* 0x0007e40008040000 */
[----:B------:R3:W-:Y:S02]  /*0300*/  UTMACCTL.PF [UR4] ;  /* 0x00000000040079b9 */ /* 0x0007e40008040000 */
[----:B---3--:R-:W-:Y:S01]  /*0310*/  NOP ;  /* 0x0000000000007918 */ /* 0x008fe20000000000 */
.L_x_5:
[----:B------:R-:W-:Y:S05]  /*0320*/  BSYNC.RECONVERGENT B0 ;  /* 0x0000000000007941 */ /* 0x000fea0003800200 */
.L_x_4:
[----:B------:R-:W-:Y:S04]  /*0330*/  BSSY.RECONVERGENT B0, `(.L_x_6) ;  /* 0x000000a000007945 */ /* 0x000fe80003800200 */
        /* <DEDUP_REMOVED lines=9> */
.L_x_7:
[----:B------:R-:W-:Y:S05]  /*03d0*/  BSYNC.RECONVERGENT B0 ;  /* 0x0000000000007941 */ /* 0x000fea0003800200 */
.L_x_6:
[----:B------:R-:W3:Y:S01]  /*03e0*/  LDCU.64 UR4, c[0x0][0x888] ;  /* 0x00011100ff0477ac */ /* 0x000ee20008000a00 */
[----:B------:R-:W-:Y:S02]  /*03f0*/  UISETP.EQ.U32.AND UP2, UPT, UR8, URZ, UPT ;  /* 0x000000ff0800728c */ /* 0x000fe4000bf42070 */
[----:B------:R-:W-:Y:S02]  /*0400*/  UPLOP3.LUT UP3, UPT, UPT, UPT, UPT, 0x80, 0x8 ;  /* 0x000000000008789c */ /* 0x000fe40003f6f070 */
[----:B---3--:R-:W-:-:S04]  /*0410*/  UISETP.NE.U32.AND UP0, UPT, UR4, URZ, UPT ;  /* 0x000000ff0400728c */ /* 0x008fc8000bf05070 */
[----:B------:R-:W-:-:S04]  /*0420*/  UISETP.NE.AND.EX UP1, UPT, UR5, URZ, UPT, UP0 ;  /* 0x000000ff0500728c */ /* 0x000fc8000bf25300 */
[----:B------:R-:W-:-:S04]  /*0430*/  UISETP.EQ.OR.EX UP4, UPT, UR9, URZ, !UP1, UP2 ;  /* 0x000000ff0900728c */ /* 0x000fc8000cf82720 */
[----:B------:R-:W-:-:S06]  /*0440*/  UP2UR UR4, UPR, URZ, 0x10 ;  /* 0x00000010ff047883 */ /* 0x000fcc0008000000 */
[----:B------:R-:W-:Y:S01]  /*0450*/  MOV R57, UR4 ;  /* 0x0000000400397c02 */ /* 0x000fe20008000f00 */
[----:B------:R-:W-:Y:S06]  /*0460*/  BRA.U !UP4, `(.L_x_8) ;  /* 0x000000010c207547 */ /* 0x000fec000b800000 */
[----:B------:R-:W-:Y:S01]  /*0470*/  UISETP.NE.U32.AND UP2, UPT, UR8, URZ, UPT ;  /* 0x000000ff0800728c */ /* 0x000fe2000bf45070 */
[----:B-----5:R-:W-:Y:S01]  /*0480*/  FSETP.NEU.AND P0, PT, R26, RZ, PT ;  /* 0x000000ff1a00720b */ /* 0x020fe20003f0d000 */
[----:B------:R-:W-:Y:S02]  /*0490*/  USEL UR4, URZ, 0xffffffff, UP1 ;  /* 0xffffffffff047887 */ /* 0x000fe40008800000 */
[----:B------:R-:W-:-:S10]  /*04a0*/  UISETP.NE.AND.EX UP2, UPT, UR9, URZ, UPT, UP2 ;  /* 0x000000ff0900728c */ /* 0x000fd4000bf45320 */
[----:B------:R-:W-:Y:S01]  /*04b0*/  VOTEU.ANY UP0, P0 ;  /* 0x0000000000ff7886 */ /* 0x000fe20000000100 */
[----:B------:R-:W-:-:S04]  /*04c0*/  @!UP2 USEL UR4, URZ, 0xffffffff, UP0 ;  /* 0xffffffffff04a887 */ /* 0x000fc80008000000 */
[----:B------:R-:W-:-:S04]  /*04d0*/  ULOP3.LUT UR4, UR4, 0x1, URZ, 0xc0, !UPT ;  /* 0x0000000104047892 */ /* 0x000fc8000f8ec0ff */
[----:B------:R-:W-:-:S11]  /*04e0*/  UISETP.NE.U32.AND UP3, UPT, UR4, 0x1, UPT ;  /* 0x000000010400788c */ /* 0x000fd6000bf65070 */
.L_x_8:
[----:B------:R-:W3:Y:S01]  /*04f0*/  SHFL.IDX PT, R2, R54, RZ, 0x1f ;  /* 0x00001fff36027589 */ /* 0x000ee200000e0000 */
[----:B------:R-:W-:Y:S01]  /*0500*/  UISETP.NE.AND UP5, UPT, UR18, 0x2, UPT ;  /* 0x000000021200788c */ /* 0x000fe2000bfa5270 */
[----:B---3--:R-:W-:-:S13]  /*0510*/  ISETP.NE.AND P0, PT, R2, RZ, PT ;  /* 0x000000ff0200720c */ /* 0x008fda0003f05270 */
[----:B------:R-:W-:Y:S05]  /*0520*/  @P0 BRA `(.L_x_9) ;  /* 0x0000000000500947 */ /* 0x000fea0003800000 */
[----:B------:R-:W3:Y:S01]  /*0530*/  S2UR UR4, SR_CgaCtaId ;  /* 0x00000000000479c3 */ /* 0x000ee20000008800 */
[----:B------:R-:W-:Y:S01]  /*0540*/  UMOV UR5, 0x400 ;  /* 0x0000040000057882 */ /* 0x000fe20000000000 */
[----:B------:R-:W-:Y:S01]  /*0550*/  UMOV UR8, 0x1 ;  /* 0x0000000100087882 */ /* 0x000fe20000000000 */
[----:B------:R-:W-:Y:S01]  /*0560*/  UMOV UR6, 0x8 ;  /* 0x0000000800067882 */ /* 0x000fe20000000000 */
[----:B------:R-:W-:-:S04]  /*0570*/  UIADD3 UR8, UPT, UPT, -UR8, 0x100000, URZ ;  /* 0x0010000008087890 */ /* 0x000fc8000fffe1ff */
[----:B------:R-:W-:Y:S02]  /*0580*/  USHF.L.U32 UR9, UR8, 0xb, URZ ;  /* 0x0000000b08097899 */ /* 0x000fe400080006ff */
[----:B------:R-:W-:Y:S02]  /*0590*/  USHF.L.U32 UR8, UR8, 0x1, URZ ;  /* 0x0000000108087899 */ /* 0x000fe400080006ff */
[----:B------:R-:W-:-:S04]  /*05a0*/  UIADD3 UR6, UPT, UPT, -UR6, 0x100000, URZ ;  /* 0x0010000006067890 */ /* 0x000fc8000fffe1ff */
[----:B------:R-:W-:Y:S02]  /*05b0*/  USHF.L.U32 UR7, UR6, 0xb, URZ ;  /* 0x0000000b06077899 */ /* 0x000fe400080006ff */
[----:B------:R-:W-:Y:S01]  /*05c0*/  USHF.L.U32 UR6, UR6, 0x1, URZ ;  /* 0x0000000106067899 */ /* 0x000fe200080006ff */
[----:B------:R-:W-:Y:S01]  /*05d0*/  ELECT P0, URZ, PT ;  /* 0x0000000000ff782f */ /* 0x000fe20003800000 */
[----:B---3--:R-:W-:Y:S01]  /*05e0*/  ULEA UR4, UR4, UR5, 0x18 ;  /* 0x0000000504047291 */ /* 0x008fe2000f8ec0ff */
[----:B------:R-:W3:Y:S11]  /*05f0*/  FENCE.VIEW.ASYNC.S ;  /* 0x00000000000073c6 */ /* 0x000ef60000000000 */
[----:B---3--:R3:W4:Y:S01]  /*0600*/  SYNCS.EXCH.64 URZ, [UR4], UR8 ;  /* 0x0000000804ff75b2 */ /* 0x0087220008000100 */
[----:B------:R3:W1:Y:S01]  /*0610*/  SYNCS.EXCH.64 URZ, [UR4+0x18], UR6 ;  /* 0x0000180604ff75b2 */ /* 0x0006620008000100 */
[----:B------:R3:W1:Y:S01]  /*0620*/  SYNCS.EXCH.64 URZ, [UR4+0x8], UR8 ;  /* 0x0000080804ff75b2 */ /* 0x0006620008000100 */
[----:B------:R3:W1:Y:S01]  /*0630*/  SYNCS.EXCH.64 URZ, [UR4+0x20], UR6 ;  /* 0x0000200604ff75b2 */ /* 0x0006620008000100 */
[----:B------:R3:W1:Y:S01]  /*0640*/  SYNCS.EXCH.64 URZ, [UR4+0x10], UR8 ;  /* 0x0000100804ff75b2 */ /* 0x0006620008000100 */
[----:B------:R3:W1:Y:S01]  /*0650*/  SYNCS.EXCH.64 URZ, [UR4+0x28], UR6 ;  /* 0x0000280604ff75b2 */ /* 0x0006620008000100 */
[----:B------:R-:W-:Y:S01]  /*0660*/  NOP ;  /* 0x0000000000007918 */ /* 0x000fe20000000000 */
.L_x_9:
[----:B------:R-:W2:Y:S01]  /*0670*/  SHFL.IDX PT, R2, R54, RZ, 0x1f ;  /* 0x00001fff36027589 */ /* 0x000ea200000e0000 */
[----:B------:R-:W-:Y:S01]  /*0680*/  NOP ;  /* 0x0000000000007918 */ /* 0x000fe20000000000 */
[----:B--2---:R-:W-:-:S13]  /*0690*/  ISETP.NE.AND P0, PT, R2, 0x1, PT ;  /* 0x000000010200780c */ /* 0x004fda0003f05270 */
[----:B------:R-:W-:Y:S05]  /*06a0*/  @P0 BRA `(.L_x_10) ;  /* 0x0000000000500947 */ /* 0x000fea0003800000 */
[----:B---3--:R-:W2:Y:S01]  /*06b0*/  S2UR UR4, SR_CgaCtaId ;  /* 0x00000000000479c3 */ /* 0x008ea20000008800 */
        /* <DEDUP_REMOVED lines=10> */
[----:B--2---:R-:W-:Y:S01]  /*0760*/  ULEA UR4, UR4, UR5, 0x18 ;  /* 0x0000000504047291 */ /* 0x004fe2000f8ec0ff */
[----:B------:R-:W2:Y:S11]  /*0770*/  FENCE.VIEW.ASYNC.S ;  /* 0x00000000000073c6 */ /* 0x000eb60000000000 */
[----:B--2---:R2:W3:Y:S01]  /*0780*/  SYNCS.EXCH.64 URZ, [UR4+0x30], UR8 ;  /* 0x0000300804ff75b2 */ /* 0x0044e20008000100 */
[----:B------:R2:W1:Y:S01]  /*0790*/  SYNCS.EXCH.64 URZ, [UR4+0x48], UR6 ;  /* 0x0000480604ff75b2 */ /* 0x0004620008000100 */
[----:B------:R2:W1:Y:S01]  /*07a0*/  SYNCS.EXCH.64 URZ, [UR4+0x38], UR8 ;  /* 0x0000380804ff75b2 */ /* 0x0004620008000100 */
[----:B------:R2:W1:Y:S01]  /*07b0*/  SYNCS.EXCH.64 URZ, [UR4+0x50], UR6 ;  /* 0x0000500604ff75b2 */ /* 0x0004620008000100 */
[----:B------:R2:W1:Y:S01]  /*07c0*/  SYNCS.EXCH.64 URZ, [UR4+0x40], UR8 ;  /* 0x0000400804ff75b2 */ /* 0x0004620008000100 */
[----:B------:R2:W1:Y:S01]  /*07d0*/  SYNCS.EXCH.64 URZ, [UR4+0x58], UR6 ;  /* 0x0000580604ff75b2 */ /* 0x0004620008000100 */
[----:B------:R-:W-:Y:S01]  /*07e0*/  NOP ;  /* 0x0000000000007918 */ /* 0x000fe20000000000 */
.L_x_10:
[----:B------:R-:W4:Y:S01]  /*07f0*/  SHFL.IDX PT, R2, R54, RZ, 0x1f ;  /* 0x00001fff36027589 */ /* 0x000f2200000e0000 */
[----:B------:R-:W-:Y:S01]  /*0800*/  NOP ;  /* 0x0000000000007918 */ /* 0x000fe20000000000 */
[----:B----4-:R-:W-:-:S13]  /*0810*/  ISETP.NE.AND P0, PT, R2, 0x3, PT ;  /* 0x000000030200780c */ /* 0x010fda0003f05270 */
[----:B------:R-:W-:Y:S05]  /*0820*/  @P0 BRA `(.L_x_11) ;  /* 0x0000000000300947 */ /* 0x000fea0003800000 */
[----:B--23--:R-:W2:Y:S01]  /*0830*/  S2UR UR4, SR_CgaCtaId ;  /* 0x00000000000479c3 */ /* 0x00cea20000008800 */
[----:B------:R-:W-:Y:S01]  /*0840*/  UMOV UR6, 0x400 ;  /* 0x0000040000067882 */ /* 0x000fe20000000000 */
[----:B------:R-:W-:Y:S01]  /*0850*/  UMOV UR5, 0x20 ;  /* 0x0000002000057882 */ /* 0x000fe20000000000 */
[----:B------:R-:W-:Y:S01]  /*0860*/  ELECT P0, URZ, PT ;  /* 0x0000000000ff782f */ /* 0x000fe20003800000 */
[----:B--2---:R-:W-:Y:S02]  /*0870*/  ULEA UR6, UR4, UR6, 0x18 ;  /* 0x0000000604067291 */ /* 0x004fe4000f8ec0ff */
[----:B------:R-:W-:-:S04]  /*0880*/  UIADD3 UR4, UPT, UPT, -UR5, 0x100000, URZ ;  /* 0x0010000005047890 */ /* 0x000fc8000fffe1ff */
[----:B------:R-:W-:Y:S02]  /*0890*/  USHF.L.U32 UR5, UR4, 0xb, URZ ;  /* 0x0000000b04057899 */ /* 0x000fe400080006ff */
[----:B------:R-:W-:Y:S01]  /*08a0*/  USHF.L.U32 UR4, UR4, 0x1, URZ ;  /* 0x0000000104047899 */ /* 0x000fe200080006ff */
[----:B------:R-:W2:Y:S11]  /*08b0*/  FENCE.VIEW.ASYNC.S ;  /* 0x00000000000073c6 */ /* 0x000eb60000000000 */
[----:B--2---:R4:W2:Y:S01]  /*08c0*/  SYNCS.EXCH.64 URZ, [UR6+0x60], UR4 ;  /* 0x0000600406ff75b2 */ /* 0x0048a20008000100 */
[----:B------:R4:W3:Y:S02]  /*08d0*/  SYNCS.EXCH.64 URZ, [UR6+0x68], UR4 ;  /* 0x0000680406ff75b2 */ /* 0x0008e40008000100 */
[----:B----4-:R-:W-:Y:S01]  /*08e0*/  NOP ;  /* 0x0000000000007918 */ /* 0x010fe20000000000 */
.L_x_11:
[----:B------:R-:W4:Y:S01]  /*08f0*/  SHFL.IDX PT, R2, R54, RZ, 0x1f ;  /* 0x00001fff36027589 */ /* 0x000f2200000e0000 */
[----:B------:R-:W-:Y:S01]  /*0900*/  NOP ;  /* 0x0000000000007918 */ /* 0x000fe20000000000 */
[----:B----4-:R-:W-:-:S13]  /*0910*/  ISETP.NE.AND P0, PT, R2, 0x4, PT ;  /* 0x000000040200780c */ /* 0x010fda0003f05270 */
[----:B------:R-:W-:Y:S05]  /*0920*/  @P0 BRA `(.L_x_12) ;  /* 0x00000000004c0947 */ /* 0x000fea0003800000 */
[----:B--23--:R-:W2:Y:S01]  /*0930*/  S2UR UR6, SR_CgaCtaId ;  /* 0x00000000000679c3 */ /* 0x00cea20000008800 */
[----:B------:R-:W-:Y:S01]  /*0940*/  UMOV UR4, 0x720 ;  /* 0x0000072000047882 */ /* 0x000fe20000000000 */
[----:B------:R-:W-:Y:S01]  /*0950*/  UMOV UR5, 0x400 ;  /* 0x0000040000057882 */ /* 0x000fe20000000000 */
[----:B------:R-:W-:Y:S01]  /*0960*/  USEL UR4, UR4, 0x620, UP3 ;  /* 0x0000062004047887 */ /* 0x000fe20009800000 */
[----:B------:R-:W-:Y:S01]  /*0970*/  UMOV UR8, 0x1 ;  /* 0x0000000100087882 */ /* 0x000fe20000000000 */
[----:B------:R-:W-:Y:S01]  /*0980*/  ELECT P0, URZ, PT ;  /* 0x0000000000ff782f */ /* 0x000fe20003800000 */
[----:B------:R-:W-:-:S04]  /*0990*/  UIADD3 UR8, UPT, UPT, -UR8, 0x100000, URZ ;  /* 0x0010000008087890 */ /* 0x000fc8000fffe1ff */
[----:B------:R-:W-:Y:S02]  /*09a0*/  USHF.L.U32 UR9, UR8, 0xb, URZ ;  /* 0x0000000b08097899 */ /* 0x000fe400080006ff */
[----:B------:R-:W-:Y:S02]  /*09b0*/  USHF.L.U32 UR8, UR8, 0x1, URZ ;  /* 0x0000000108087899 */ /* 0x000fe400080006ff */
[----:B--2---:R-:W-:Y:S02]  /*09c0*/  ULEA UR6, UR6, UR5, 0x18 ;  /* 0x0000000506067291 */ /* 0x004fe4000f8ec0ff */
[----:B------:R-:W-:-:S04]  /*09d0*/  UIADD3 UR4, UPT, UPT, -UR4, 0x100000, URZ ;  /* 0x0010000004047890 */ /* 0x000fc8000fffe1ff */
[----:B------:R-:W-:Y:S02]  /*09e0*/  USHF.L.U32 UR5, UR4, 0xb, URZ ;  /* 0x0000000b04057899 */ /* 0x000fe400080006ff */
[----:B------:R-:W-:Y:S01]  /*09f0*/  USHF.L.U32 UR4, UR4, 0x1, URZ ;  /* 0x0000000104047899 */ /* 0x000fe200080006ff */
[----:B------:R-:W2:Y:S03]  /*0a00*/  FENCE.VIEW.ASYNC.S ;  /* 0x00000000000073c6 */ /* 0x000ea60000000000 */
[----:B--2---:R4:W2:Y:S08]  /*0a10*/  SYNCS.EXCH.64 URZ, [UR6+0x70], UR8 ;  /* 0x0000700806ff75b2 */ /* 0x0048b00008000100 */
[----:B------:R4:W3:Y:S01]  /*0a20*/  SYNCS.EXCH.64 URZ, [UR6+0x80], UR4 ;  /* 0x0000800406ff75b2 */ /* 0x0008e20008000100 */
[----:B------:R4:W1:Y:S01]  /*0a30*/  SYNCS.EXCH.64 URZ, [UR6+0x78], UR8 ;  /* 0x0000780806ff75b2 */ /* 0x0008620008000100 */
[----:B------:R4:W1:Y:S02]  /*0a40*/  SYNCS.EXCH.64 URZ, [UR6+0x88], UR4 ;  /* 0x0000880406ff75b2 */ /* 0x0008640008000100 */
[----:B----4-:R-:W-:Y:S01]  /*0a50*/  NOP ;  /* 0x0000000000007918 */ /* 0x010fe20000000000 */
.L_x_12:
[----:B------:R-:W4:Y:S01]  /*0a60*/  SHFL.IDX PT, R2, R54, RZ, 0x1f ;  /* 0x00001fff36027589 */ /* 0x000f2200000e0000 */
[----:B------:R-:W-:Y:S01]  /*0a70*/  NOP ;  /* 0x0000000000007918 */ /* 0x000fe20000000000 */
[----:B----4-:R-:W-:-:S13]  /*0a80*/  ISETP.NE.AND P0, PT, R2, 0x5, PT ;  /* 0x000000050200780c */ /* 0x010fda0003f05270 */
[----:B------:R-:W-:Y:S05]  /*0a90*/  @P0 BRA `(.L_x_13) ;  /* 0x0000000000580947 */ /* 0x000fea0003800000 */
[----:B--23--:R-:W2:Y:S01]  /*0aa0*/  S2UR UR4, SR_CgaCtaId ;  /* 0x00000000000479c3 */ /* 0x00cea20000008800 */
        /* <DEDUP_REMOVED lines=12> */
[----:B--2---:R4:W2:Y:S01]  /*0b70*/  SYNCS.EXCH.64 URZ, [UR4+0x90], UR8 ;  /* 0x0000900804ff75b2 */ /* 0x0048a20008000100 */
[----:B------:R4:W3:Y:S01]  /*0b80*/  SYNCS.EXCH.64 URZ, [UR4+0xb0], UR6 ;  /* 0x0000b00604ff75b2 */ /* 0x0008e20008000100 */
[----:B------:R4:W1:Y:S01]  /*0b90*/  SYNCS.EXCH.64 URZ, [UR4+0x98], UR8 ;  /* 0x0000980804ff75b2 */ /* 0x0008620008000100 */
[----:B------:R4:W1:Y:S01]  /*0ba0*/  SYNCS.EXCH.64 URZ, [UR4+0xb8], UR6 ;  /* 0x0000b80604ff75b2 */ /* 0x0008620008000100 */
[----:B------:R4:W1:Y:S01]  /*0bb0*/  SYNCS.EXCH.64 URZ, [UR4+0xa0], UR8 ;  /* 0x0000a00804ff75b2 */ /* 0x0008620008000100 */
[----:B------:R4:W1:Y:S01]  /*0bc0*/  SYNCS.EXCH.64 URZ, [UR4+0xc0], UR6 ;  /* 0x0000c00604ff75b2 */ /* 0x0008620008000100 */
[----:B------:R4:W1:Y:S01]  /*0bd0*/  SYNCS.EXCH.64 URZ, [UR4+0xa8], UR8 ;  /* 0x0000a80804ff75b2 */ /* 0x0008620008000100 */
[----:B------:R4:W1:Y:S02]  /*0be0*/  SYNCS.EXCH.64 URZ, [UR4+0xc8], UR6 ;  /* 0x0000c80604ff75b2 */ /* 0x0008640008000100 */
[----:B----4-:R-:W-:Y:S01]  /*0bf0*/  NOP ;  /* 0x0000000000007918 */ /* 0x010fe20000000000 */
.L_x_13:
[----:B------:R-:W4:Y:S01]  /*0c00*/  SHFL.IDX PT, R2, R54, RZ, 0x1f ;  /* 0x00001fff36027589 */ /* 0x000f2200000e0000 */
[----:B------:R-:W1:Y:S01]  /*0c10*/  S2UR UR55, SR_CgaCtaId ;  /* 0x00000000003779c3 */ /* 0x000e620000008800 */
[----:B------:R-:W-:Y:S01]  /*0c20*/  NOP ;  /* 0x0000000000007918 */ /* 0x000fe20000000000 */
[----:B----4-:R-:W-:-:S13]  /*0c30*/  ISETP.NE.AND P0, PT, R2, 0x3, PT ;  /* 0x000000030200780c */ /* 0x010fda0003f05270 */
[----:B-1----:R-:W-:Y:S05]  /*0c40*/  @P0 BRA `(.L_x_14) ;  /* 0x0000000000340947 */ /* 0x002fea0003800000 */
[----:B--23--:R-:W-:Y:S01]  /*0c50*/  UMOV UR4, 0x400 ;  /* 0x0000040000047882 */ /* 0x00cfe20000000000 */
[----:B------:R-:W-:Y:S01]  /*0c60*/  UMOV UR6, 0x20 ;  /* 0x0000002000067882 */ /* 0x000fe20000000000 */
[----:B------:R-:W-:Y:S02]  /*0c70*/  ULEA UR4, UR55, UR4, 0x18 ;  /* 0x0000000437047291 */ /* 0x000fe4000f8ec0ff */
[----:B------:R-:W-:-:S04]  /*0c80*/  UIADD3 UR6, UPT, UPT, -UR6, 0x100000, URZ ;  /* 0x0010000006067890 */ /* 0x000fc8000fffe1ff */
[----:B------:R-:W-:Y:S02]  /*0c90*/  USHF.L.U32 UR7, UR6, 0xb, URZ ;  /* 0x0000000b06077899 */ /* 0x000fe400080006ff */
[----:B------:R-:W-:Y:S01]  /*0ca0*/  USHF.L.U32 UR6, UR6, 0x1, URZ ;  /* 0x0000000106067899 */ /* 0x000fe200080006ff */
[----:B------:R-:W-:Y:S01]  /*0cb0*/  ELECT P0, URZ, PT ;  /* 0x0000000000ff782f */ /* 0x000fe20003800000 */
[----:B------:R-:W1:Y:S10]  /*0cc0*/  FENCE.VIEW.ASYNC.S ;  /* 0x00000000000073c6 */ /* 0x000e740000000000 */
[----:B-1----:R1:W4:Y:S01]  /*0cd0*/  SYNCS.EXCH.64 URZ, [UR4+0xd0], UR6 ;  /* 0x0000d00604ff75b2 */ /* 0x0023220008000100 */
[----:B------:R1:W2:Y:S01]  /*0ce0*/  SYNCS.EXCH.64 URZ, [UR4+0xe0], UR6 ;  /* 0x0000e00604ff75b2 */ /* 0x0002a20008000100 */
[----:B------:R1:W3:Y:S01]  /*0cf0*/  SYNCS.EXCH.64 URZ, [UR4+0xd8], UR6 ;  /* 0x0000d80604ff75b2 */ /* 0x0002e20008000100 */
[----:B------:R1:W1:Y:S01]  /*0d00*/  SYNCS.EXCH.64 URZ, [UR4+0xe8], UR6 ;  /* 0x0000e80604ff75b2 */ /* 0x0002620008000100 */
[----:B------:R-:W-:Y:S01]  /*0d10*/  NOP ;  /* 0x0000000000007918 */ /* 0x000fe20000000000 */
.L_x_14:
[----:B-123--:R-:W1:Y:S01]  /*0d20*/  LDCU UR4, c[0x0][0x36c] ;  /* 0x00006d80ff0477ac */ /* 0x00ee620008000800 */
[----:B------:R-:W-:Y:S01]  /*0d30*/  ISETP.NE.OR P4, PT, R0, 0x2, !P4 ;  /* 0x000000020000780c */ /* 0x000fe20006785670 */
[----:B------:R-:W-:Y:S01]  /*0d40*/  NOP ;  /* 0x0000000000007918 */ /* 0x000fe20000000000 */
[----:B------:R-:W-:Y:S01]  /*0d50*/  LOP3.LUT R0, R64, 0x1f, RZ, 0xc0, !PT ;  /* 0x0000001f40007812 */ /* 0x000fe200078ec0ff */
[----:B------:R-:W-:Y:S02]  /*0d60*/  UISETP.NE.AND UP4, UPT, UR18, URZ, UPT ;  /* 0x000000ff1200728c */ /* 0x000fe4000bf85270 */
[----:B-1----:R-:W-:-:S09]  /*0d70*/  UISETP.EQ.U32.AND UP6, UPT, UR4, 0x1, UPT ;  /* 0x000000010400788c */ /* 0x002fd2000bfc2070 */
[----:B------:R-:W-:Y:S05]  /*0d80*/  BRA.U !UP6, `(.L_x_15) ;  /* 0x000000010e087547 */ /* 0x000fea000b800000 */
[----:B----4-:R-:W-:Y:S01]  /*0d90*/  UCGABAR_ARV ;  /* 0x00000000000079c7 */ /* 0x010fe20008000000 */
[----:B------:R-:W-:Y:S05]  /*0da0*/  BRA `(.L_x_16) ;  /* 0x0000000000047947 */ /* 0x000fea0003800000 */
.L_x_15:
[----:B----4-:R-:W-:Y:S01]  /*0db0*/  NOP ;  /* 0x0000000000007918 */ /* 0x010fe20000000000 */
.L_x_16:
[----:B------:R-:W1:Y:S01]  /*0dc0*/  S2UR UR26, SR_CTAID.X ;  /* 0x00000000001a79c3 */ /* 0x000e620000002500 */
[----:B------:R-:W-:-:S05]  /*0dd0*/  CS2R.32 R56, SR_CgaSize ;  /* 0x0000000000387805 */ /* 0x000fca0000008a00 */
[----:B------:R-:W-:-:S05]  /*0de0*/  IMAD R56, R56, -0xa0, RZ ;  /* 0xffffff6038387824 */ /* 0x000fca00078e02ff */
[----:B------:R-:W-:-:S14]  /*0df0*/  R2UR UR5, R56 ;  /* 0x00000000380572ca */ /* 0x000fdc00000e0000 */
[----:B------:R-:W2:Y:S01]  /*0e00*/  LDCU UR5, c[0x0][UR5+0x2b0] ;  /* 0x00005600050577ac */ /* 0x000ea20008000800 */
[----:B------:R-:W-:-:S05]  /*0e10*/  CS2R.32 R56, SR_CgaSize ;  /* 0x0000000000387805 */ /* 0x000fca0000008a00 */
[----:B------:R-:W-:-:S05]  /*0e20*/  IMAD R56, R56, -0xa0, RZ ;  /* 0xffffff6038387824 */ /* 0x000fca00078e02ff */
[----:B------:R-:W-:-:S14]  /*0e30*/  R2UR UR4, R56 ;  /* 0x00000000380472ca */ /* 0x000fdc00000e0000 */
[----:B------:R-:W3:Y:S01]  /*0e40*/  LDCU UR4, c[0x0][UR4+0x2b4] ;  /* 0x00005680040477ac */ /* 0x000ee20008000800 */
[----:B------:R-:W4:Y:S01]  /*0e50*/  S2UR UR27, SR_CTAID.Y ;  /* 0x00000000001b79c3 */ /* 0x000f220000002600 */
[----:B------:R-:W-:-:S05]  /*0e60*/  CS2R.32 R56, SR_CgaSize ;  /* 0x0000000000387805 */ /* 0x000fca0000008a00 */
[----:B------:R-:W-:-:S05]  /*0e70*/  IMAD R56, R56, -0xa0, RZ ;  /* 0xffffff6038387824 */ /* 0x000fca00078e02ff */
[----:B------:R-:W-:-:S14]  /*0e80*/  R2UR UR6, R56 ;  /* 0x00000000380672ca */ /* 0x000fdc00000e0000 */
[----:B------:R-:W3:Y:S01]  /*0e90*/  LDCU UR6, c[0x0][UR6+0x2a0] ;  /* 0x00005400060677ac */ /* 0x000ee20008000800 */
[----:B------:R-:W-:-:S05]  /*0ea0*/  CS2R.32 R56, SR_CgaSize ;  /* 0x0000000000387805 */ /* 0x000fca0000008a00 */
[----:B------:R-:W-:-:S05]  /*0eb0*/  IMAD R56, R56, -0xa0, RZ ;  /* 0xffffff6038387824 */ /* 0x000fca00078e02ff */
[----:B------:R-:W-:-:S14]  /*0ec0*/  R2UR UR7, R56 ;  /* 0x00000000380772ca */ /* 0x000fdc00000e0000 */
[----:B------:R-:W3:Y:S01]  /*0ed0*/  LDCU UR7, c[0x0][UR7+0x2a4] ;  /* 0x00005480070777ac */ /* 0x000ee20008000800 */
[----:B------:R-:W-:Y:S01]  /*0ee0*/  USHF.L.U32 UR29, UR55, 0x8, URZ ;  /* 0x00000008371d7899 */ /* 0x000fe200080006ff */
[----:B------:R-:W3:Y:S01]  /*0ef0*/  LDCU UR19, c[0x0][0xb24] ;  /* 0x00016480ff1377ac */ /* 0x000ee20008000800 */
[----:B------:R-:W3:Y:S01]  /*0f00*/  LDCU UR39, c[0x0][0xb24] ;  /* 0x00016480ff2777ac */ /* 0x000ee20008000800 */
[----:B-1----:R-:W-:Y:S01]  /*0f10*/  I2FP.F32.U32 R3, UR26 ;  /* 0x0000001a00037c45 */ /* 0x002fe20008201000 */
[----:B------:R-:W1:Y:S04]  /*0f20*/  LDCU UR22, c[0x0][0xb30] ;  /* 0x00016600ff1677ac */ /* 0x000e680008000800 */
[----:B--2---:R-:W-:Y:S01]  /*0f30*/  FMUL R3, R3, UR5 ;  /* 0x0000000503037c20 */ /* 0x004fe20008400000 */
[----:B------:R-:W-:Y:S01]  /*0f40*/  ULOP3.LUT UR29, UR29, 0x700, URZ, 0xc0, !UPT ;  /* 0x000007001d1d7892 */ /* 0x000fe2000f8ec0ff */
[----:B----4-:R-:W-:-:S04]  /*0f50*/  I2FP.F32.U32 R2, UR27 ;  /* 0x0000001b00027c45 */ /* 0x010fc80008201000 */
[----:B------:R-:W2:Y:S01]  /*0f60*/  F2I.U32.TRUNC.NTZ R3, R3 ;  /* 0x0000000300037305 */ /* 0x000ea2000020f000 */
[----:B---3--:R-:W-:-:S07]  /*0f70*/  FMUL R2, R2, UR4 ;  /* 0x0000000402027c20 */ /* 0x008fce0008400000 */
[----:B------:R-:W3:Y:S01]  /*0f80*/  F2I.U32.TRUNC.NTZ R2, R2 ;  /* 0x0000000200027305 */ /* 0x000ee2000020f000 */
[----:B--2---:R-:W-:Y:S02]  /*0f90*/  R2UR UR5, R3 ;  /* 0x00000000030572ca */ /* 0x004fe400000e0000 */
[----:B---3--:R-:W-:Y:S02]  /*0fa0*/  R2UR UR4, R2 ;  /* 0x00000000020472ca */ /* 0x008fe400000e0000 */
[----:B------:R-:W-:-:S09]  /*0fb0*/  PRMT R2, RZ, 0x7610, R2 ;  /* 0x00007610ff027816 */ /* 0x000fd20000000002 */
[----:B------:R-:W-:-:S04]  /*0fc0*/  UIADD3 UR5, UPT, UPT, -UR5, URZ, URZ ;  /* 0x000000ff05057290 */ /* 0x000fc8000fffe1ff */
[----:B------:R-:W-:Y:S02]  /*0fd0*/  UIMAD UR5, UR6, UR5, UR26 ;  /* 0x00000005060572a4 */ /* 0x000fe4000f8e021a */
[----:B------:R-:W-:-:S04]  /*0fe0*/  UIADD3 UR4, UPT, UPT, -UR4, URZ, URZ ;  /* 0x000000ff04047290 */ /* 0x000fc8000fffe1ff */
[----:B------:R-:W-:Y:S01]  /*0ff0*/  IMAD.U32 R56, RZ, RZ, UR5 ;  /* 0x00000005ff387e24 */ /* 0x000fe2000f8e00ff */
[----:B------:R-:W-:-:S06]  /*1000*/  UIMAD UR4, UR7, UR4, UR27 ;  /* 0x00000004070472a4 */ /* 0x000fcc000f8e021b */
[----:B------:R-:W-:Y:S01]  /*1010*/  IMAD.U32 R55, RZ, RZ, UR4 ;  /* 0x00000004ff377e24 */ /* 0x000fe2000f8e00ff */
[----:B-1----:R-:W-:Y:S06]  /*1020*/  BRA.U UP4, `(.L_x_17) ;  /* 0x0000000104807547 */ /* 0x002fec000b800000 */
[----:B------:R-:W-:Y:S02]  /*1030*/  R2UR UR9, R55 ;  /* 0x00000000370972ca */ /* 0x000fe400000e0000 */
[----:B------:R-:W-:-:S11]  /*1040*/  R2UR UR14, R56 ;  /* 0x00000000380e72ca */ /* 0x000fd600000e0000 */
[----:B------:R-:W-:-:S04]  /*1050*/  UISETP.NE.AND UP0, UPT, UR9, URZ, UPT ;  /* 0x000000ff0900728c */ /* 0x000fc8000bf05270 */
[----:B------:R-:W-:Y:S02]  /*1060*/  USEL UR5, URZ, 0x2, UP0 ;  /* 0x00000002ff057887 */ /* 0x000fe40008000000 */
[----:B------:R-:W-:Y:S02]  /*1070*/  USEL UR4, URZ, 0x4, UP0 ;  /* 0x00000004ff047887 */ /* 0x000fe40008000000 */
[----:B------:R-:W-:Y:S02]  /*1080*/  USEL UR7, URZ, 0x8, UP0 ;  /* 0x00000008ff077887 */ /* 0x000fe40008000000 */
[----:B------:R-:W-:Y:S02]  /*1090*/  USEL UR6, URZ, 0x10, UP0 ;  /* 0x00000010ff067887 */ /* 0x000fe40008000000 */
[----:B------:R-:W-:Y:S02]  /*10a0*/  USEL UR8, URZ, 0x20, UP0 ;  /* 0x00000020ff087887 */ /* 0x000fe40008000000 */
[----:B------:R-:W-:-:S02]  /*10b0*/  USEL UR12, URZ, 0x40, UP0 ;  /* 0x00000040ff0c7887 */ /* 0x000fc40008000000 */
[----:B------:R-:W-:Y:S02]  /*10c0*/  USEL UR13, URZ, 0x80, UP0 ;  /* 0x00000080ff0d7887 */ /* 0x000fe40008000000 */
[----:B------:R-:W-:-:S04]  /*10d0*/  UISETP.NE.AND UP0, UPT, UR9, URZ, UPT ;  /* 0x000000ff0900728c */ /* 0x000fc8000bf05270 */
[----:B------:R-:W-:-:S04]  /*10e0*/  UISETP.EQ.OR UP0, UPT, UR14, URZ, !UP0 ;  /* 0x000000ff0e00728c */ /* 0x000fc8000c702670 */
[----:B------:R-:W-:Y:S02]  /*10f0*/  USEL UR11, URZ, 0x1, !UP0 ;  /* 0x00000001ff0b7887 */ /* 0x000fe4000c000000 */
[----:B------:R-:W-:-:S04]  /*1100*/  UISETP.NE.AND UP0, UPT, UR14, 0x1, UPT ;  /* 0x000000010e00788c */ /* 0x000fc8000bf05270 */
[----:B------:R-:W-:Y:S02]  /*1110*/  USEL UR10, UR5, 0x2, UP0 ;  /* 0x00000002050a7887 */ /* 0x000fe40008000000 */
[----:B------:R-:W-:-:S04]  /*1120*/  UISETP.NE.AND UP0, UPT, UR14, 0x2, UPT ;  /* 0x000000020e00788c */ /* 0x000fc8000bf05270 */
[----:B------:R-:W-:Y:S02]  /*1130*/  USEL UR4, UR4, 0x4, UP0 ;  /* 0x0000000404047887 */ /* 0x000fe40008000000 */
[----:B------:R-:W-:Y:S02]  /*1140*/  UISETP.NE.AND UP0, UPT, UR14, 0x3, UPT ;  /* 0x000000030e00788c */ /* 0x000fe4000bf05270 */
[----:B------:R-:W-:Y:S02]  /*1150*/  UIADD3 UR4, UPT, UPT, UR4, UR10, UR11 ;  /* 0x0000000a04047290 */ /* 0x000fe4000fffe00b */
        /* <DEDUP_REMOVED lines=10> */
[----:B------:R-:W-:-:S04]  /*1200*/  USEL UR5, UR13, 0x80, UP0 ;  /* 0x000000800d057887 */ /* 0x000fc80008000000 */
[----:B------:R-:W-:-:S06]  /*1210*/  UIADD3 UR4, UPT, UPT, UR4, UR5, URZ ;  /* 0x0000000504047290 */ /* 0x000fcc000fffe0ff */
[----:B------:R-:W-:-:S07]  /*1220*/  IMAD.U32 R2, RZ, RZ, UR4 ;  /* 0x00000004ff027e24 */ /* 0x000fce000f8e00ff */
.L_x_17:
[----:B------:R-:W1:Y:S01]  /*1230*/  S2UR UR60, SR_CTAID.Z ;  /* 0x00000000003c79c3 */ /* 0x000e620000002700 */
[----:B------:R-:W-:-:S09]  /*1240*/  UISETP.GE.AND UP0, UPT, UR19, 0x1, UPT ;  /* 0x000000011300788c */ /* 0x000fd2000bf06270 */
[----:B------:R-:W-:Y:S05]  /*1250*/  BRA.U !UP0, `(.L_x_18) ;  /* 0x0000000108d07547 */ /* 0x000fea000b800000 */
[----:B------:R-:W2:Y:S01]  /*1260*/  LDCU UR20, c[0x0][0xb0c] ;  /* 0x00016180ff1477ac */ /* 0x000ea20008000800 */
[----:B------:R-:W3:Y:S01]  /*1270*/  LDCU.128 UR12, c[0x0][0xb10] ;  /* 0x00016200ff0c77ac */ /* 0x000ee20008000c00 */
[----:B------:R-:W4:Y:S01]  /*1280*/  LDCU UR6, c[0x0][0x370] ;  /* 0x00006e00ff0677ac */ /* 0x000f220008000800 */
[----:B------:R-:W1:Y:S01]  /*1290*/  LDCU UR7, c[0x0][0x374] ;  /* 0x00006e80ff0777ac */ /* 0x000e620008000800 */
[----:B------:R-:W1:Y:S01]  /*12a0*/  LDCU UR21, c[0x0][0xb20] ;  /* 0x00016400ff1577ac */ /* 0x000e620008000800 */
[----:B--2---:R-:W-:Y:S02]  /*12b0*/  UISETP.NE.AND UP0, UPT, UR20, 0x1, UPT ;  /* 0x000000011400788c */ /* 0x004fe4000bf05270 */
[----:B---3--:R-:W-:Y:S01]  /*12c0*/  UIMAD.WIDE.U32 UR4, UR26, UR12, URZ ;  /* 0x0000000c1a0472a5 */ /* 0x008fe2000f8e00ff */
[----:B------:R-:W2:Y:S01]  /*12d0*/  LDCU.64 UR8, c[0x0][0xb28] ;  /* 0x00016500ff0877ac */ /* 0x000ea20008000a00 */
[----:B----4-:R-:W-:Y:S02]  /*12e0*/  UIMAD.WIDE.U32 UR10, UR6, UR12, URZ ;  /* 0x0000000c060a72a5 */ /* 0x010fe4000f8e00ff */
[----:B------:R-:W-:-:S02]  /*12f0*/  USHF.R.U32.HI UR5, URZ, UR13, UR5 ;  /* 0x0000000dff057299 */ /* 0x000fc40008011605 */
[----:B------:R-:W-:Y:S02]  /*1300*/  UISETP.NE.AND UP2, UPT, UR19, 0x1, UPT ;  /* 0x000000011300788c */ /* 0x000fe4000bf45270 */
[----:B------:R-:W-:Y:S01]  /*1310*/  USEL UR5, UR26, UR5, !UP0 ;  /* 0x000000051a057287 */ /* 0x000fe2000c000000 */
[----:B------:R-:W-:Y:S01]  /*1320*/  UMOV UR10, UR11 ;  /* 0x0000000b000a7c82 */ /* 0x000fe20008000000 */
[----:B------:R-:W-:Y:S02]  /*1330*/  UIMAD.WIDE.U32 UR16, UR27, UR15, URZ ;  /* 0x0000000f1b1072a5 */ /* 0x000fe4000f8e00ff */
[----:B------:R-:W-:Y:S02]  /*1340*/  @UP0 USHF.R.U32.HI UR6, URZ, UR13, UR10 ;  /* 0x0000000dff060299 */ /* 0x000fe4000801160a */
[----:B------:R-:W-:Y:S02]  /*1350*/  UISETP.NE.AND UP0, UPT, UR14, 0x1, UPT ;  /* 0x000000010e00788c */ /* 0x000fe4000bf05270 */
[----:B-1----:R-:W-:-:S02]  /*1360*/  UIMAD.WIDE.U32 UR10, UR7, UR15, URZ ;  /* 0x0000000f070a72a5 */ /* 0x002fc4000f8e00ff */
[----:B--2---:R-:W-:Y:S01]  /*1370*/  UIMAD.WIDE.U32 UR12, UR6, UR8, URZ ;  /* 0x00000008060c72a5 */ /* 0x004fe2000f8e00ff */
[----:B------:R-:W-:Y:S02]  /*1380*/  UMOV UR4, UR17 ;  /* 0x0000001100047c82 */ /* 0x000fe40008000000 */
[----:B------:R-:W-:Y:S02]  /*1390*/  USHF.R.U32.HI UR4, URZ, UR21, UR4 ;  /* 0x00000015ff047299 */ /* 0x000fe40008011604 */
[----:B------:R-:W-:Y:S02]  /*13a0*/  UMOV UR10, UR11 ;  /* 0x0000000b000a7c82 */ /* 0x000fe40008000000 */
[----:B------:R-:W-:Y:S01]  /*13b0*/  UMOV UR12, UR13 ;  /* 0x0000000d000c7c82 */ /* 0x000fe20008000000 */
[----:B------:R-:W-:Y:S02]  /*13c0*/  @UP0 USHF.R.U32.HI UR7, URZ, UR21, UR10 ;  /* 0x00000015ff070299 */ /* 0x000fe4000801160a */
[----:B------:R-:W-:-:S02]  /*13d0*/  USEL UR4, UR27, UR4, !UP0 ;  /* 0x000000041b047287 */ /* 0x000fc4000c000000 */
[----:B------:R-:W-:Y:S02]  /*13e0*/  UIMAD.WIDE.U32 UR10, UR7, UR8, URZ ;  /* 0x00000008070a72a5 */ /* 0x000fe4000f8e00ff */
[----:B------:R-:W-:Y:S02]  /*13f0*/  @UP2 USHF.R.U32.HI UR6, URZ, UR9, UR12 ;  /* 0x00000009ff062299 */ /* 0x000fe4000801160c */
[----:B------:R-:W-:-:S03]  /*1400*/  UIMAD.WIDE.U32 UR12, UR4, UR8, URZ ;  /* 0x00000008040c72a5 */ /* 0x000fc6000f8e00ff */
[----:B------:R-:W-:Y:S02]  /*1410*/  UMOV UR10, UR11 ;  /* 0x0000000b000a7c82 */ /* 0x000fe40008000000 */
[----:B------:R-:W-:Y:S02]  /*1420*/  @UP2 USHF.R.U32.HI UR7, URZ, UR9, UR10 ;  /* 0x00000009ff072299 */ /* 0x000fe4000801160a */
[----:B------:R-:W-:Y:S02]  /*1430*/  UIMAD UR10, UR6, UR19, URZ ;  /* 0x00000013060a72a4 */ /* 0x000fe4000f8e02ff */
[----:B------:R-:W-:-:S04]  /*1440*/  UIMAD UR7, UR7, UR19, URZ ;  /* 0x00000013070772a4 */ /* 0x000fc8000f8e02ff */
[----:B------:R-:W-:-:S03]  /*1450*/  UISETP.GE.AND UP0, UPT, UR4, UR7, UPT ;  /* 0x000000070400728c */ /* 0x000fc6000bf06270 */
[----:B------:R-:W-:Y:S01]  /*1460*/  UMOV UR7, UR13 ;  /* 0x0000000d00077c82 */ /* 0x000fe20008000000 */
[----:B------:R-:W-:Y:S02]  /*1470*/  UISETP.GE.OR UP0, UPT, UR5, UR10, UP0 ;  /* 0x0000000a0500728c */ /* 0x000fe40008706670 */
[----:B------:R-:W-:Y:S02]  /*1480*/  UIMAD.WIDE.U32 UR10, UR5, UR8, URZ ;  /* 0x00000008050a72a5 */ /* 0x000fe4000f8e00ff */
[----:B------:R-:W-:Y:S02]  /*1490*/  USHF.R.U32.HI UR7, URZ, UR9, UR7 ;  /* 0x00000009ff077299 */ /* 0x000fe40008011607 */
[----:B------:R-:W-:Y:S02]  /*14a0*/  UIADD3 UR10, UPT, UPT, -UR4, URZ, URZ ;  /* 0x000000ff040a7290 */ /* 0x000fe4000fffe1ff */
[----:B------:R-:W-:Y:S02]  /*14b0*/  USEL UR7, UR4, UR7, !UP2 ;  /* 0x0000000704077287 */ /* 0x000fe4000d000000 */
[----:B------:R-:W-:Y:S01]  /*14c0*/  UIMAD UR10, UR14, UR10, UR27 ;  /* 0x0000000a0e0a72a4 */ /* 0x000fe2000f8e021b */
[----:B------:R-:W-:Y:S01]  /*14d0*/  @!UP0 UMOV UR8, UR11 ;  /* 0x0000000b00088c82 */ /* 0x000fe20008000000 */
[----:B------:R-:W-:-:S02]  /*14e0*/  UIADD3 UR11, UPT, UPT, -UR5, URZ, URZ ;  /* 0x000000ff050b7290 */ /* 0x000fc4000fffe1ff */
[----:B------:R-:W-:Y:S02]  /*14f0*/  @!UP0 USHF.R.U32.HI UR8, URZ, UR9, UR8 ;  /* 0x00000009ff088299 */ /* 0x000fe40008011608 */
[----:B------:R-:W-:Y:S02]  /*1500*/  UIADD3 UR9, UPT, UPT, -UR7, URZ, URZ ;  /* 0x000000ff07097290 */ /* 0x000fe4000fffe1ff */
[----:B------:R-:W-:Y:S02]  /*1510*/  @!UP0 USEL UR8, UR5, UR8, !UP2 ;  /* 0x0000000805088287 */ /* 0x000fe4000d000000 */
[----:B------:R-:W-:Y:S02]  /*1520*/  UIMAD UR9, UR19, UR9, UR4 ;  /* 0x00000009130972a4 */ /* 0x000fe4000f8e0204 */
[----:B------:R-:W-:Y:S02]  /*1530*/  @!UP0 UIADD3 UR7, UPT, UPT, UR7, -UR8, URZ ;  /* 0x8000000807078290 */ /* 0x000fe4000fffe0ff */
[----:B------:R-:W-:-:S02]  /*1540*/  @!UP0 UIMAD UR6, UR9, UR6, UR8 ;  /* 0x00000006090682a4 */ /* 0x000fc4000f8e0208 */
[----:B------:R-:W-:Y:S02]  /*1550*/  @!UP0 UIMAD UR4, UR7, UR19, UR5 ;  /* 0x00000013070482a4 */ /* 0x000fe4000f8e0205 */
[----:B------:R-:W-:Y:S02]  /*1560*/  UIMAD UR26, UR20, UR11, UR26 ;  /* 0x0000000b141a72a4 */ /* 0x000fe4000f8e021a */
[----:B------:R-:W-:Y:S01]  /*1570*/  UIMAD UR27, UR4, UR14, UR10 ;  /* 0x0000000e041b72a4 */ /* 0x000fe2000f8e020a */
[----:B------:R-:W-:Y:S02]  /*1580*/  @!UP0 UMOV UR5, UR6 ;  /* 0x0000000600058c82 */ /* 0x000fe40008000000 */
[----:B------:R-:W-:-:S12]  /*1590*/  UIMAD UR26, UR5, UR20, UR26 ;  /* 0x00000014051a72a4 */ /* 0x000fd8000f8e021a */
.L_x_18:
[----:B------:R-:W-:-:S09]  /*15a0*/  UISETP.NE.AND UP0, UPT, UR22, 0x1, UPT ;  /* 0x000000011600788c */ /* 0x000fd2000bf05270 */
[----:B------:R-:W-:Y:S05]  /*15b0*/  BRA.U UP0, `(.L_x_19) ;  /* 0x0000000100407547 */ /* 0x000fea000b800000 */
[----:B------:R-:W2:Y:S01]  /*15c0*/  LDCU.128 UR8, c[0x0][0xb10] ;  /* 0x00016200ff0877ac */ /* 0x000ea20008000c00 */
[----:B------:R-:W3:Y:S01]  /*15d0*/  LDCU UR12, c[0x0][0xb0c] ;  /* 0x00016180ff0c77ac */ /* 0x000ee20008000800 */
[----:B------:R-:W4:Y:S01]  /*15e0*/  LDCU UR13, c[0x0][0xb20] ;  /* 0x00016400ff0d77ac */ /* 0x000f220008000800 */
[----:B--2---:R-:W-:Y:S02]  /*15f0*/  UIMAD.WIDE.U32 UR4, UR26, UR8, URZ ;  /* 0x000000081a0472a5 */ /* 0x004fe4000f8e00ff */
[----:B------:R-:W-:Y:S02]  /*1600*/  UIMAD.WIDE.U32 UR6, UR27, UR11, URZ ;  /* 0x0000000b1b0672a5 */ /* 0x000fe4000f8e00ff */
[----:B---3--:R-:W-:Y:S02]  /*1610*/  UISETP.NE.AND UP0, UPT, UR12, 0x1, UPT ;  /* 0x000000010c00788c */ /* 0x008fe4000bf05270 */
[----:B------:R-:W-:-:S03]  /*1620*/  USHF.R.U32.HI UR5, URZ, UR9, UR5 ;  /* 0x00000009ff057299 */ /* 0x000fc60008011605 */
[----:B------:R-:W-:Y:S01]  /*1630*/  UMOV UR4, UR7 ;  /* 0x0000000700047c82 */ /* 0x000fe20008000000 */
[----:B------:R-:W-:Y:S02]  /*1640*/  USEL UR5, UR26, UR5, !UP0 ;  /* 0x000000051a057287 */ /* 0x000fe4000c000000 */
[----:B------:R-:W-:Y:S02]  /*1650*/  UISETP.NE.AND UP0, UPT, UR10, 0x1, UPT ;  /* 0x000000010a00788c */ /* 0x000fe4000bf05270 */
[----:B----4-:R-:W-:-:S04]  /*1660*/  USHF.R.U32.HI UR4, URZ, UR13, UR4 ;  /* 0x0000000dff047299 */ /* 0x010fc80008011604 */
[----:B------:R-:W-:-:S04]  /*1670*/  USEL UR4, UR27, UR4, !UP0 ;  /* 0x000000041b047287 */ /* 0x000fc8000c000000 */
[----:B------:R-:W-:Y:S02]  /*1680*/  UIADD3 UR6, UPT, UPT, UR5, -UR4, URZ ;  /* 0x8000000405067290 */ /* 0x000fe4000fffe0ff */
[----:B------:R-:W-:Y:S02]  /*1690*/  UIADD3 UR4, UPT, UPT, -UR5, UR4, URZ ;  /* 0x0000000405047290 */ /* 0x000fe4000fffe1ff */
[----:B------:R-:W-:Y:S02]  /*16a0*/  UIMAD UR27, UR6, UR10, UR27 ;  /* 0x0000000a061b72a4 */ /* 0x000fe4000f8e021b */
[----:B------:R-:W-:-:S12]  /*16b0*/  UIMAD UR26, UR4, UR12, UR26 ;  /* 0x0000000c041a72a4 */ /* 0x000fd8000f8e021a */
.L_x_19:
[----:B------:R-:W-:Y:S01]  /*16c0*/  UISETP.NE.AND UP0, UPT, UR18, 0x2, UPT ;  /* 0x000000021200788c */ /* 0x000fe2000bf05270 */
[----:B------:R-:W-:Y:S09]  /*16d0*/  BRA.U !UP6, `(.L_x_20) ;  /* 0x000000010e0c7547 */ /* 0x000ff2000b800000 */
[----:B------:R-:W-:Y:S01]  /*16e0*/  UCGABAR_WAIT ;  /* 0x0000000000007dc7 */ /* 0x000fe20008000000 */
[----:B------:R-:W-:Y:S01]  /*16f0*/  CCTL.IVALL ;  /* 0x00000000ff00798f */ /* 0x000fe20002000000 */
[----:B------:R-:W-:Y:S05]  /*1700*/  BRA `(.L_x_21) ;  /* 0x0000000000047947 */ /* 0x000fea0003800000 */
.L_x_20:
[----:B------:R-:W-:Y:S06]  /*1710*/  BAR.SYNC.DEFER_BLOCKING 0x0 ;  /* 0x0000000000007b1d */ /* 0x000fec0000010000 */
.L_x_21:
[----:B------:R-:W-:Y:S05]  /*1720*/  BRA.U UP0, `(.L_x_22) ;  /* 0x0000001500d47547 */ /* 0x000fea000b800000 */
[----:B------:R-:W2:Y:S01]  /*1730*/  LDCU UR6, c[0x0][0x38c] ;  /* 0x00007180ff0677ac */ /* 0x000ea20008000800 */
[----:B------:R-:W-:Y:S01]  /*1740*/  PLOP3.LUT P2, PT, PT, PT, UP3, 0x80, 0x8 ;  /* 0x000000000008781c */ /* 0x000fe20003f4f038 */
[----:B------:R-:W-:Y:S01]  /*1750*/  IMAD.MOV.U32 R12, RZ, RZ, 0x1 ;  /* 0x00000001ff0c7424 */ /* 0x000fe200078e00ff */
[----:B------:R-:W-:Y:S01]  /*1760*/  ISETP.EQ.OR P3, PT, R0, RZ, P4 ;  /* 0x000000ff0000720c */ /* 0x000fe20002762670 */
[----:B------:R-:W-:Y:S01]  /*1770*/  UISETP.NE.AND UP1, UPT, UR18, URZ, UPT ;  /* 0x000000ff1200728c */ /* 0x000fe2000bf25270 */
[----:B------:R-:W-:Y:S01]  /*1780*/  PLOP3.LUT P2, PT, P2, PT, PT, 0x8, 0x80 ;  /* 0x000000000080781c */ /* 0x000fe2000174e170 */
[----:B------:R-:W-:Y:S01]  /*1790*/  USEL UR38, URZ, 0x1, UP5 ;  /* 0x00000001ff267887 */ /* 0x000fe2000a800000 */
[----:B------:R-:W-:Y:S01]  /*17a0*/  CS2R R10, SRZ ;  /* 0x00000000000a7805 */ /* 0x000fe2000001ff00 */
[----:B------:R-:W-:Y:S01]  /*17b0*/  IMAD.MOV.U32 R9, RZ, RZ, RZ ;  /* 0x000000ffff097224 */ /* 0x000fe200078e00ff */
[----:B------:R-:W3:Y:S01]  /*17c0*/  LDCU UR62, c[0x0][0x370] ;  /* 0x00006e00ff3e77ac */ /* 0x000ee20008000800 */
[----:B------:R-:W-:Y:S01]  /*17d0*/  IMAD.MOV.U32 R8, RZ, RZ, 0x1 ;  /* 0x00000001ff087424 */ /* 0x000fe200078e00ff */
[----:B------:R-:W4:Y:S01]  /*17e0*/  LDCU.64 UR46, c[0x0][0x348] ;  /* 0x00006900ff2e77ac */ /* 0x000f220008000a00 */
[----:B------:R-:W-:-:S02]  /*17f0*/  USHF.R.U32.HI UR66, URZ, 0x5, UR29 ;  /* 0x00000005ff427899 */ /* 0x000fc4000801161d */
[----:B--2---:R-:W-:Y:S02]  /*1800*/  UIADD3 UR5, UPT, UPT, UR6, 0x7f, URZ ;  /* 0x0000007f06057890 */ /* 0x004fe4000fffe0ff */
[----:B------:R-:W-:Y:S02]  /*1810*/  UIADD3 UR67, UPT, UPT, UR6, 0xfe, URZ ;  /* 0x000000fe06437890 */ /* 0x000fe4000fffe0ff */
[----:B------:R-:W-:Y:S01]  /*1820*/  USHF.R.S32.HI UR4, URZ, 0x1f, UR5 ;  /* 0x0000001fff047899 */ /* 0x000fe20008011405 */
[----:B------:R-:W2:Y:S03]  /*1830*/  LDCU UR61, c[0x0][0x374] ;  /* 0x00006e80ff3d77ac */ /* 0x000ea60008000800 */
[----:B------:R-:W-:Y:S02]  /*1840*/  ULEA.HI UR4, UR4, UR5, URZ, 0x7 ;  /* 0x0000000504047291 */ /* 0x000fe4000f8f38ff */
[----:B------:R-:W-:-:S02]  /*1850*/  USEL UR38, UR38, 0x2, UP1 ;  /* 0x0000000226267887 */ /* 0x000fc40008800000 */
[----:B------:R-:W-:Y:S02]  /*1860*/  USHF.R.S32.HI UR64, URZ, 0x7, UR4 ;  /* 0x00000007ff407899 */ /* 0x000fe40008011404 */
[----:B------:R-:W-:Y:S02]  /*1870*/  UIADD3 UR4, UPT, UPT, UR6, -0x1, URZ ;  /* 0xffffffff06047890 */ /* 0x000fe4000fffe0ff */
[----:B------:R-:W-:Y:S02]  /*1880*/  UISETP.LT.U32.AND UP0, UPT, UR64, 0x3, UPT ;  /* 0x000000034000788c */ /* 0x000fe4000bf01070 */
[----:B------:R-:W-:Y:S02]  /*1890*/  UISETP.GE.U32.AND UP2, UPT, UR4, -0xff, UPT ;  /* 0xffffff010400788c */ /* 0x000fe4000bf46070 */
[----:B------:R-:W-:Y:S01]  /*18a0*/  USEL UR63, UR64, 0x3, UP0 ;  /* 0x00000003403f7887 */ /* 0x000fe20008000000 */
[----:B------:R-:W-:-:S03]  /*18b0*/  UMOV UR23, URZ ;  /* 0x000000ff00177c82 */ /* 0x000fc60008000000 */
[----:B------:R-:W-:Y:S02]  /*18c0*/  UIADD3 UR37, UPT, UPT, UR63, -0x1, URZ ;  /* 0xffffffff3f257890 */ /* 0x000fe4000fffe0ff */
[----:B------:R-:W-:-:S03]  /*18d0*/  UIADD3 UR65, UPT, UPT, UR64, -UR63, URZ ;  /* 0x8000003f40417290 */ /* 0x000fc6000fffe0ff */
[----:B------:R-:W-:-:S04]  /*18e0*/  @UP2 UIADD3 UR37, UPT, UPT, UR63, URZ, URZ ;  /* 0x000000ff3f252290 */ /* 0x000fc8000fffe0ff */
[----:B--234-:R-:W-:-:S12]  /*18f0*/  UIADD3 UR37, UPT, UPT, UR37, 0x1, URZ ;  /* 0x0000000125257890 */ /* 0x01cfd8000fffe0ff */
.L_x_46:
[----:B------:R-:W-:Y:S01]  /*1900*/  UISETP.NE.AND UP0, UPT, UR55, URZ, UPT ;  /* 0x000000ff3700728c */ /* 0x000fe2000bf05270 */
[----:B------:R-:W2:Y:S08]  /*1910*/  S2UR UR55, SR_CgaCtaId ;  /* 0x00000000003779c3 */ /* 0x000eb00000008800 */
[----:B---3--:R-:W-:Y:S05]  /*1920*/  BRA.U UP0, `(.L_x_23) ;  /* 0x0000000100347547 */ /* 0x008fea000b800000 */
[----:B------:R-:W3:Y:S01]  /*1930*/  S2R R0, SR_CgaCtaId ;  /* 0x0000000000007919 */ /* 0x000ee20000008800 */
[----:B------:R-:W-:-:S04]  /*1940*/  MOV R2, 0x400 ;  /* 0x0000040000027802 */ /* 0x000fc80000000f00 */
[----:B---3--:R-:W-:Y:S02]  /*1950*/  LEA R0, R0, R2, 0x18 ;  /* 0x0000000200007211 */ /* 0x008fe400078ec0ff */
[----:B------:R-:W-:-:S03]  /*1960*/  SHF.L.U32 R2, R8, 0x1f, RZ ;  /* 0x0000001f08027819 */ /* 0x000fc600000006ff */
[----:B------:R-:W-:-:S04]  /*1970*/  IMAD R0, R9, 0x8, R0 ;  /* 0x0000000809007824 */ /* 0x000fc800078e0200 */
[----:B------:R-:W3:Y:S02]  /*1980*/  SYNCS.PHASECHK.TRANS64.TRYWAIT P0, [R0+URZ+0xe0], R2 ;  /* 0x0000e002000075a7 */ /* 0x000ee400080011ff */
[----:B---3--:R-:W-:Y:S05]  /*1990*/  @!P0 BRA `(.L_x_24) ;  /* 0x0000006800388947 */ /* 0x008fea0003800000 */
.L_x_125:
[----:B------:R-:W-:Y:S01]  /*19a0*/  VIADD R9, R9, 0x1 ;  /* 0x0000000109097836 */ /* 0x000fe20000000000 */
[----:B------:R3:W-:Y:S04]  /*19b0*/  SYNCS.ARRIVE.TRANS64.A1T0 RZ, [R0+URZ+0xd0], RZ ;  /* 0x0000d0ff00ff79a7 */ /* 0x0007e800081000ff */
[----:B------:R-:W-:-:S04]  /*19c0*/  ISETP.NE.AND P0, PT, R9, 0x2, PT ;  /* 0x000000020900780c */ /* 0x000fc80003f05270 */
[----:B------:R-:W-:Y:S02]  /*19d0*/  SEL R9, R9, RZ, P0 ;  /* 0x000000ff09097207 */ /* 0x000fe40000000000 */
[----:B---3--:R-:W-:-:S04]  /*19e0*/  SEL R0, RZ, 0x1, P0 ;  /* 0x00000001ff007807 */ /* 0x008fc80000000000 */
[----:B------:R-:W-:-:S07]  /*19f0*/  LOP3.LUT R8, R8, R0, RZ, 0x3c, !PT ;  /* 0x0000000008087212 */ /* 0x000fce00078e3cff */
.L_x_23:
[----:B------:R-:W-:Y:S01]  /*1a00*/  UMOV UR21, 0x400 ;  /* 0x0000040000157882 */ /* 0x000fe20000000000 */
[----:B------:R-:W-:Y:S01]  /*1a10*/  SHF.L.U32 R0, R12, 0x1f, RZ ;  /* 0x0000001f0c007819 */ /* 0x000fe200000006ff */
[----:B--2---:R-:W-:Y:S02]  /*1a20*/  ULEA UR21, UR55, UR21, 0x18 ;  /* 0x0000001537157291 */ /* 0x004fe4000f8ec0ff */
[----:B------:R-:W-:Y:S02]  /*1a30*/  UISETP.GE.U32.AND UP0, UPT, UR67, 0xff, UPT ;  /* 0x000000ff4300788c */ /* 0x000fe4000bf06070 */
[----:B------:R-:W-:Y:S02]  /*1a40*/  ULEA UR4, UR23, UR21, 0x3 ;  /* 0x0000001517047291 */ /* 0x000fe4000f8e18ff */
[----:B------:R-:W-:Y:S02]  /*1a50*/  USHF.L.U32 UR59, UR26, 0x6, URZ ;  /* 0x000000061a3b7899 */ /* 0x000fe400080006ff */
[----:B------:R-:W-:Y:S01]  /*1a60*/  ULEA UR27, UR27, UR66, 0x6 ;  /* 0x000000421b1b7291 */ /* 0x000fe2000f8e30ff */
[----:B------:R-:W-:-:S04]  /*1a70*/  UMOV UR13, URZ ;  /* 0x000000ff000d7c82 */ /* 0x000fc80008000000 */
[----:B------:R2:W3:Y:S01]  /*1a80*/  SYNCS.PHASECHK.TRANS64.TRYWAIT P1, [UR4+0x18], R0 ;  /* 0x00001800ff0075a7 */ /* 0x0004e20008021104 */
[----:B------:R-:W-:Y:S06]  /*1a90*/  BRA.U !UP0, `(.L_x_25) ;  /* 0x0000000508587547 */ /* 0x000fec000b800000 */
[----:B------:R-:W-:Y:S01]  /*1aa0*/  UMOV UR22, URZ ;  /* 0x000000ff00167c82 */ /* 0x000fe20008000000 */
[----:B------:R-:W-:-:S05]  /*1ab0*/  UMOV UR6, UR23 ;  /* 0x0000001700067c82 */ /* 0x000fca0008000000 */
.L_x_33:
[----:B------:R-:W-:Y:S01]  /*1ac0*/  ULEA UR57, UR6, UR21, 0x3 ;  /* 0x0000001506397291 */ /* 0x000fe2000f8e18ff */
[----:B---3--:R-:W-:Y:S01]  /*1ad0*/  @!P4 MOV R2, 0x10000 ;  /* 0x000100000002c802 */ /* 0x008fe20000000f00 */
[----:B-123--:R-:W-:Y:S10]  /*1ae0*/  @P1 BRA `(.L_x_26) ;  /* 0x00000000000c1947 */ /* 0x00eff40003800000 */
[----:B------:R-:W-:-:S04]  /*1af0*/  SHF.L.U32 R3, R12, 0x1f, RZ ;  /* 0x0000001f0c037819 */ /* 0x000fc800000006ff */
[----:B------:R-:W3:Y:S02]  /*1b00*/  SYNCS.PHASECHK.TRANS64.TRYWAIT P0, [UR57+0x18], R3 ;  /* 0x00001803ff0075a7 */ /* 0x000ee40008001139 */
[----:B---3--:R-:W-:Y:S05]  /*1b10*/  @!P0 BRA `(.L_x_27) ;  /* 0x0000006400ec8947 */ /* 0x008fea0003800000 */
.L_x_26:
[----:B------:R3:W-:Y:S01]  /*1b20*/  @!P4 SYNCS.ARRIVE.TRANS64 RZ, [UR57], R2 ;  /* 0x00000002ffffc9a7 */ /* 0x0007e20008000039 */
[----:B------:R-:W-:-:S04]  /*1b30*/  ULOP3.LUT UR4, UR38, 0x2, URZ, 0xfc, !UPT ;  /* 0x0000000226047892 */ /* 0x000fc8000f8efcff */
[----:B------:R-:W-:-:S09]  /*1b40*/  UISETP.NE.AND UP0, UPT, UR4, 0x2, UPT ;  /* 0x000000020400788c */ /* 0x000fd2000bf05270 */
[----:B------:R-:W-:Y:S05]  /*1b50*/  BRA.U UP0, `(.L_x_28) ;  /* 0x0000000100047547 */ /* 0x000fea000b800000 */
[----:B-1----:R-:W-:Y:S05]  /*1b60*/  BPT.TRAP 0x1 ;  /* 0x000000040000795c */ /* 0x002fea0000300000 */
.L_x_28:
[----:B------:R-:W-:Y:S04]  /*1b70*/  BSSY.RECONVERGENT B0, `(.L_x_29) ;  /* 0x0000003000007945 */ /* 0x000fe80003800200 */
[----:B------:R-:W-:Y:S05]  /*1b80*/  @P3 BRA `(.L_x_30) ;  /* 0x0000000000043947 */ /* 0x000fea0003800000 */
[----:B-1----:R-:W-:Y:S05]  /*1b90*/  BPT.TRAP 0x1 ;  /* 0x000000040000795c */ /* 0x002fea0000300000 */
.L_x_30:
[----:B-1----:R-:W-:Y:S05]  /*1ba0*/  BSYNC.RECONVERGENT B0 ;  /* 0x0000000000007941 */ /* 0x002fea0003800200 */
.L_x_29:
[----:B------:R-:W-:Y:S01]  /*1bb0*/  UIADD3 UR4, UPT, UPT, UR6, 0x1, URZ ;  /* 0x0000000106047890 */ /* 0x000fe2000fffe0ff */
[----:B------:R-:W-:Y:S01]  /*1bc0*/  BSSY.RECONVERGENT B0, `(.L_x_31) ;  /* 0x000003e000007945 */ /* 0x000fe20003800200 */
[----:B------:R-:W-:Y:S02]  /*1bd0*/  ELECT P0, URZ, PT ;  /* 0x0000000000ff782f */ /* 0x000fe40003800000 */
[----:B------:R-:W-:-:S04]  /*1be0*/  UISETP.NE.AND UP0, UPT, UR4, 0x3, UPT ;  /* 0x000000030400788c */ /* 0x000fc8000bf05270 */
[----:B------:R-:W-:Y:S02]  /*1bf0*/  USEL UR5, URZ, 0x1, UP0 ;  /* 0x00000001ff057887 */ /* 0x000fe40008000000 */
[----:B------:R-:W-:-:S04]  /*1c00*/  USEL UR23, UR4, URZ, UP0 ;  /* 0x000000ff04177287 */ /* 0x000fc80008000000 */
[----:B------:R-:W-:Y:S01]  /*1c10*/  ULEA UR4, UR23, UR21, 0x3 ;  /* 0x0000001517047291 */ /* 0x000fe2000f8e18ff */
[----:B------:R-:W-:-:S04]  /*1c20*/  LOP3.LUT R12, R12, UR5, RZ, 0x3c, !PT ;  /* 0x000000050c0c7c12 */ /* 0x000fc8000f8e3cff */
[----:B--2---:R-:W-:-:S04]  /*1c30*/  SHF.L.U32 R0, R12, 0x1f, RZ ;  /* 0x0000001f0c007819 */ /* 0x004fc800000006ff */
[----:B------:R1:W2:Y:S01]  /*1c40*/  SYNCS.PHASECHK.TRANS64.TRYWAIT P1, [UR4+0x18], R0 ;  /* 0x00001800ff0075a7 */ /* 0x0002a20008021104 */
[----:B------:R-:W-:Y:S05]  /*1c50*/  @!P0 BRA `(.L_x_32) ;  /* 0x0000000000d08947 */ /* 0x000fea0003800000 */
[----:B------:R-:W-:Y:S02]  /*1c60*/  ULEA UR32, UR6, UR21, 0xf ;  /* 0x0000001506207291 */ /* 0x000fe4000f8e78ff */
[----:B------:R-:W-:Y:S02]  /*1c70*/  UIADD3 UR4, UP1, UPT, UR46, 0x80, URZ ;  /* 0x000000802e047890 */ /* 0x000fe4000ff3e0ff */
[----:B------:R-:W-:Y:S02]  /*1c80*/  ULEA UR7, UR6, UR29, 0xd ;  /* 0x0000001d06077291 */ /* 0x000fe4000f8e68ff */
[----:B------:R-:W-:Y:S02]  /*1c90*/  USHF.L.U32 UR58, UR22, 0x7, URZ ;  /* 0x00000007163a7899 */ /* 0x000fe400080006ff */
[----:B------:R-:W-:Y:S02]  /*1ca0*/  UIADD3 UR14, UP0, UPT, UR46, 0x180, URZ ;  /* 0x000001802e0e7890 */ /* 0x000fe4000ff1e0ff */
[----:B------:R-:W-:-:S02]  /*1cb0*/  UIADD3.X UR5, UPT, UPT, URZ, UR47, URZ, UP1, !UPT ;  /* 0x0000002fff057290 */ /* 0x000fc40008ffe4ff */
[----:B------:R-:W-:Y:S02]  /*1cc0*/  ULEA UR7, UR7, UR21, 0x2 ;  /* 0x0000001507077291 */ /* 0x000fe4000f8e10ff */
[----:B------:R-:W-:Y:S02]  /*1cd0*/  UIADD3 UR56, UPT, UPT, UR32, 0x6800, URZ ;  /* 0x0000680020387890 */ /* 0x000fe4000fffe0ff */
[----:B------:R-:W-:Y:S02]  /*1ce0*/  UIADD3 UR50, UPT, UPT, UR58, 0x20, URZ ;  /* 0x000000203a327890 */ /* 0x000fe4000fffe0ff */
[----:B------:R-:W-:Y:S02]  /*1cf0*/  UIADD3 UR48, UPT, UPT, UR32, 0x8800, URZ ;  /* 0x0000880020307890 */ /* 0x000fe4000fffe0ff */
[----:B------:R-:W-:Y:S02]  /*1d00*/  UIADD3 UR42, UPT, UPT, UR58, 0x40, URZ ;  /* 0x000000403a2a7890 */ /* 0x000fe4000fffe0ff */
[----:B------:R-:W-:-:S02]  /*1d10*/  UIADD3 UR40, UPT, UPT, UR32, 0xa800, URZ ;  /* 0x0000a80020287890 */ /* 0x000fc4000fffe0ff */
[----:B------:R-:W-:Y:S02]  /*1d20*/  UIADD3 UR34, UPT, UPT, UR58, 0x60, URZ ;  /* 0x000000603a227890 */ /* 0x000fe4000fffe0ff */
[----:B------:R-:W-:Y:S02]  /*1d30*/  UIADD3 UR32, UPT, UPT, UR32, 0xc800, URZ ;  /* 0x0000c80020207890 */ /* 0x000fe4000fffe0ff */
[----:B------:R-:W-:Y:S02]  /*1d40*/  UIADD3.X UR15, UPT, UPT, URZ, UR47, URZ, UP0, !UPT ;  /* 0x0000002fff0f7290 */ /* 0x000fe400087fe4ff */
[----:B------:R-:W-:Y:S02]  /*1d50*/  UIADD3 UR24, UPT, UPT, UR7, 0x1e800, URZ ;  /* 0x0001e80007187890 */ /* 0x000fe4000fffe0ff */
[----:B------:R-:W-:Y:S01]  /*1d60*/  UIADD3 UR8, UPT, UPT, UR7, 0x20800, URZ ;  /* 0x0002080007087890 */ /* 0x000fe2000fffe0ff */
[----:B------:R-:W-:Y:S01]  /*1d70*/  UMOV UR30, 0x0 ;  /* 0x00000000001e7882 */ /* 0x000fe20000000000 */
[----:B------:R-:W-:Y:S01]  /*1d80*/  UMOV UR31, 0x10000000 ;  /* 0x10000000001f7882 */ /* 0x000fe20000000000 */
[----:B------:R-:W-:Y:S01]  /*1d90*/  UMOV UR49, UR57 ;  /* 0x0000003900317c82 */ /* 0x000fe20008000000 */
[----:B------:R-:W-:Y:S01]  /*1da0*/  UMOV UR51, UR59 ;  /* 0x0000003b00337c82 */ /* 0x000fe20008000000 */
[----:B------:R-:W-:Y:S01]  /*1db0*/  UMOV UR52, UR60 ;  /* 0x0000003c00347c82 */ /* 0x000fe20008000000 */
[----:B------:R-:W-:Y:S01]  /*1dc0*/  UMOV UR41, UR57 ;  /* 0x0000003900297c82 */ /* 0x000fe20008000000 */
[----:B------:R-:W-:Y:S01]  /*1dd0*/  UMOV UR43, UR59 ;  /* 0x0000003b002b7c82 */ /* 0x000fe20008000000 */
[----:B------:R-:W-:Y:S01]  /*1de0*/  UMOV UR44, UR60 ;  /* 0x0000003c002c7c82 */ /* 0x000fe20008000000 */
[----:B------:R-:W-:Y:S01]  /*1df0*/  UTMALDG.3D [UR56], [UR4], desc[UR30] ;  /* 0x00001e38040075b4 */ /* 0x000fe20008011000 */
[----:B------:R-:W-:Y:S01]  /*1e00*/  UMOV UR33, UR57 ;  /* 0x0000003900217c82 */ /* 0x000fe20008000000 */
[----:B------:R-:W-:Y:S01]  /*1e10*/  UMOV UR35, UR59 ;  /* 0x0000003b00237c82 */ /* 0x000fe20008000000 */
[----:B------:R-:W-:Y:S01]  /*1e20*/  UMOV UR36, UR60 ;  /* 0x0000003c00247c82 */ /* 0x000fe20008000000 */
[----:B------:R-:W-:Y:S01]  /*1e30*/  UMOV UR13, 0xff0000 ;  /* 0x00ff0000000d7882 */ /* 0x000fe20000000000 */
[----:B------:R-:W-:Y:S01]  /*1e40*/  UMOV UR25, UR57 ;  /* 0x0000003900197c82 */ /* 0x000fe20008000000 */
[----:B------:R-:W-:Y:S01]  /*1e50*/  UMOV UR28, UR60 ;  /* 0x0000003c001c7c82 */ /* 0x000fe20008000000 */
[----:B------:R-:W-:Y:S01]  /*1e60*/  UMOV UR26, UR58 ;  /* 0x0000003a001a7c82 */ /* 0x000fe20008000000 */
[----:B------:R-:W-:Y:S01]  /*1e70*/  UTMALDG.3D [UR48], [UR4], desc[UR30] ;  /* 0x00001e30040075b4 */ /* 0x000fe20008011000 */
[----:B------:R-:W-:Y:S01]  /*1e80*/  UMOV UR9, UR57 ;  /* 0x0000003900097c82 */ /* 0x000fe20008000000 */
[----:B------:R-:W-:Y:S01]  /*1e90*/  UMOV UR11, UR27 ;  /* 0x0000001b000b7c82 */ /* 0x000fe20008000000 */
[----:B------:R-:W-:Y:S01]  /*1ea0*/  UMOV UR12, UR60 ;  /* 0x0000003c000c7c82 */ /* 0x000fe20008000000 */
[----:B------:R-:W-:Y:S01]  /*1eb0*/  UMOV UR10, UR50 ;  /* 0x00000032000a7c82 */ /* 0x000fe20008000000 */
[----:B------:R-:W-:Y:S01]  /*1ec0*/  UIADD3 UR16, UPT, UPT, UR7, 0x22800, URZ ;  /* 0x0002280007107890 */ /* 0x000fe2000fffe0ff */
[----:B------:R-:W-:Y:S01]  /*1ed0*/  UMOV UR17, UR57 ;  /* 0x0000003900117c82 */ /* 0x000fe20008000000 */
[----:B------:R-:W-:Y:S01]  /*1ee0*/  UTMALDG.3D [UR40], [UR4], desc[UR30] ;  /* 0x00001e28040075b4 */ /* 0x000fe20008011000 */
[----:B------:R-:W-:Y:S01]  /*1ef0*/  UMOV UR19, UR27 ;  /* 0x0000001b00137c82 */ /* 0x000fe20008000000 */
[----:B------:R-:W-:Y:S01]  /*1f00*/  UMOV UR20, UR60 ;  /* 0x0000003c00147c82 */ /* 0x000fe20008000000 */
[----:B------:R-:W-:Y:S01]  /*1f10*/  UMOV UR18, UR42 ;  /* 0x0000002a00127c82 */ /* 0x000fe20008000000 */
[----:B------:R-:W-:Y:S01]  /*1f20*/  UTMALDG.3D [UR32], [UR4], desc[UR30] ;  /* 0x00001e20040075b4 */ /* 0x000fe20008011000 */
[----:B------:R-:W-:Y:S01]  /*1f30*/  UTMALDG.3D.MULTICAST [UR24], [UR14], UR13, desc[UR30] ;  /* 0x00001e180e0073b4 */ /* 0x000fe2000801180d */
[----:B------:R4:W-:Y:S01]  /*1f40*/  UTMALDG.3D.MULTICAST [UR8], [UR14], UR13, desc[UR30] ;  /* 0x00001e080e0073b4 */ /* 0x0009e2000801180d */
[----:B------:R1:W-:Y:S01]  /*1f50*/  UTMALDG.3D.MULTICAST [UR16], [UR14], UR13, desc[UR30] ;  /* 0x00001e100e0073b4 */ /* 0x0003e2000801180d */
[----:B----4-:R-:W-:Y:S01]  /*1f60*/  UIADD3 UR8, UPT, UPT, UR7, 0x24800, URZ ;  /* 0x0002480007087890 */ /* 0x010fe2000fffe0ff */
[----:B------:R-:W-:-:S08]  /*1f70*/  UMOV UR10, UR34 ;  /* 0x00000022000a7c82 */ /* 0x000fd00008000000 */
[----:B------:R1:W-:Y:S02]  /*1f80*/  UTMALDG.3D.MULTICAST [UR8], [UR14], UR13, desc[UR30] ;  /* 0x00001e080e0073b4 */ /* 0x0003e4000801180d */
[----:B-1----:R-:W-:Y:S01]  /*1f90*/  NOP ;  /* 0x0000000000007918 */ /* 0x002fe20000000000 */
.L_x_32:
[----:B------:R-:W-:Y:S05]  /*1fa0*/  BSYNC.RECONVERGENT B0 ;  /* 0x0000000000007941 */ /* 0x000fea0003800200 */
.L_x_31:
[----:B------:R-:W-:Y:S01]  /*1fb0*/  UIADD3 UR22, UPT, UPT, UR22, 0x1, URZ ;  /* 0x0000000116167890 */ /* 0x000fe2000fffe0ff */
[----:B------:R-:W-:Y:S01]  /*1fc0*/  UMOV UR6, UR23 ;  /* 0x0000001700067c82 */ /* 0x000fe20008000000 */
[----:B------:R-:W-:Y:S02]  /*1fd0*/  UMOV UR13, UR37 ;  /* 0x00000025000d7c82 */ /* 0x000fe40008000000 */
[----:B------:R-:W-:-:S09]  /*1fe0*/  UISETP.NE.AND UP0, UPT, UR22, UR37, UPT ;  /* 0x000000251600728c */ /* 0x000fd2000bf05270 */
[----:B------:R-:W-:Y:S05]  /*1ff0*/  BRA.U UP0, `(.L_x_33) ;  /* 0xfffffff900b07547 */ /* 0x000fea000b83ffff */
.L_x_25:
[----:B------:R-:W-:Y:S01]  /*2000*/  ULEA UR4, UR23, UR21, 0x3 ;  /* 0x0000001517047291 */ /* 0x000fe2000f8e18ff */
[----:B-12---:R-:W-:Y:S01]  /*2010*/  SHF.L.U32 R0, R12, 0x1f, RZ ;  /* 0x0000001f0c007819 */ /* 0x006fe200000006ff */
[----:B------:R-:W-:Y:S01]  /*2020*/  @!P2 SYNCS.ARRIVE.TRANS64.A1T0 RZ, [UR21+0x68], RZ ;  /* 0x000068ffffffa9a7 */ /* 0x000fe20008100015 */
[----:B------:R-:W-:-:S06]  /*2030*/  UISETP.GT.AND UP0, UPT, UR64, UR63, UPT ;  /* 0x0000003f4000728c */ /* 0x000fcc000bf04270 */
[----:B---3--:R1:W2:Y:S03]  /*2040*/  SYNCS.PHASECHK.TRANS64.TRYWAIT P1, [UR4+0x18], R0 ;  /* 0x00001800ff0075a7 */ /* 0x0082a60008021104 */
[----:B------:R-:W-:Y:S05]  /*2050*/  BRA.U !UP0, `(.L_x_34) ;  /* 0x0000000508547547 */ /* 0x000fea000b800000 */
[----:B------:R-:W-:Y:S01]  /*2060*/  UIADD3 UR22, UPT, UPT, UR65, UR13, URZ ;  /* 0x0000000d41167290 */ /* 0x000fe2000fffe0ff */
[----:B------:R-:W-:-:S11]  /*2070*/  UMOV UR6, UR23 ;  /* 0x0000001700067c82 */ /* 0x000fd60008000000 */
.L_x_42:
[----:B------:R-:W-:Y:S01]  /*2080*/  ULEA UR57, UR6, UR21, 0x3 ;  /* 0x0000001506397291 */ /* 0x000fe2000f8e18ff */
[----:B--2---:R-:W-:Y:S01]  /*2090*/  @!P4 MOV R2, 0x10000 ;  /* 0x000100000002c802 */ /* 0x004fe20000000f00 */
[----:B--23--:R-:W-:Y:S10]  /*20a0*/  @P1 BRA `(.L_x_35) ;  /* 0x00000000000c1947 */ /* 0x00cff40003800000 */
[----:B------:R-:W-:-:S04]  /*20b0*/  SHF.L.U32 R3, R12, 0x1f, RZ ;  /* 0x0000001f0c037819 */ /* 0x000fc800000006ff */
[----:B------:R-:W2:Y:S02]  /*20c0*/  SYNCS.PHASECHK.TRANS64.TRYWAIT P0, [UR57+0x18], R3 ;  /* 0x00001803ff0075a7 */ /* 0x000ea40008001139 */
[----:B--2---:R-:W-:Y:S05]  /*20d0*/  @!P0 BRA `(.L_x_36) ;  /* 0x0000006000948947 */ /* 0x004fea0003800000 */
.L_x_35:
[----:B------:R2:W-:Y:S01]  /*20e0*/  @!P4 SYNCS.ARRIVE.TRANS64 RZ, [UR57], R2 ;  /* 0x00000002ffffc9a7 */ /* 0x0005e20008000039 */
[----:B------:R-:W-:-:S04]  /*20f0*/  ULOP3.LUT UR4, UR38, 0x2, URZ, 0xfc, !UPT ;  /* 0x0000000226047892 */ /* 0x000fc8000f8efcff */
[----:B------:R-:W-:-:S09]  /*2100*/  UISETP.NE.AND UP0, UPT, UR4, 0x2, UPT ;  /* 0x000000020400788c */ /* 0x000fd2000bf05270 */
[----:B------:R-:W-:Y:S05]  /*2110*/  BRA.U UP0, `(.L_x_37) ;  /* 0x0000000100047547 */ /* 0x000fea000b800000 */
[----:B------:R-:W-:Y:S05]  /*2120*/  BPT.TRAP 0x1 ;  /* 0x000000040000795c */ /* 0x000fea0000300000 */
.L_x_37:
[----:B------:R-:W-:Y:S04]  /*2130*/  BSSY.RECONVERGENT B0, `(.L_x_38) ;  /* 0x0000003000007945 */ /* 0x000fe80003800200 */
[----:B------:R-:W-:Y:S05]  /*2140*/  @P3 BRA `(.L_x_39) ;  /* 0x0000000000043947 */ /* 0x000fea0003800000 */
[----:B------:R-:W-:Y:S05]  /*2150*/  BPT.TRAP 0x1 ;  /* 0x000000040000795c */ /* 0x000fea0000300000 */
.L_x_39:
[----:B------:R-:W-:Y:S05]  /*2160*/  BSYNC.RECONVERGENT B0 ;  /* 0x0000000000007941 */ /* 0x000fea0003800200 */
.L_x_38:
        /* <DEDUP_REMOVED lines=8> */
[----:B-1----:R-:W-:-:S04]  /*21f0*/  SHF.L.U32 R0, R12, 0x1f, RZ ;  /* 0x0000001f0c007819 */ /* 0x002fc800000006ff */
[----:B------:R1:W3:Y:S01]  /*2200*/  SYNCS.PHASECHK.TRANS64.TRYWAIT P1, [UR4+0x18], R0 ;  /* 0x00001800ff0075a7 */ /* 0x0002e20008021104 */
        /* <DEDUP_REMOVED lines=53> */
.L_x_41:
[----:B------:R-:W-:Y:S05]  /*2560*/  BSYNC.RECONVERGENT B0 ;  /* 0x0000000000007941 */ /* 0x000fea0003800200 */
.L_x_40:
[----:B------:R-:W-:Y:S01]  /*2570*/  UIADD3 UR13, UPT, UPT, UR13, 0x1, URZ ;  /* 0x000000010d0d7890 */ /* 0x000fe2000fffe0ff */
[----:B------:R-:W-:-:S03]  /*2580*/  UMOV UR6, UR23 ;  /* 0x0000001700067c82 */ /* 0x000fc60008000000 */
[----:B------:R-:W-:-:S09]  /*2590*/  UISETP.NE.AND UP0, UPT, UR13, UR22, UPT ;  /* 0x000000160d00728c */ /* 0x000fd2000bf05270 */
[----:B------:R-:W-:Y:S05]  /*25a0*/  BRA.U UP0, `(.L_x_42) ;  /* 0xfffffff900b47547 */ /* 0x000fea000b83ffff */
.L_x_34:
[C---:B------:R-:W-:Y:S01]  /*25b0*/  LEA R3, R11.reuse, UR21, 0x3 ;  /* 0x000000150b037c11 */ /* 0x040fe2000f8e18ff */
[----:B------:R-:W-:Y:S01]  /*25c0*/  NOP ;  /* 0x0000000000007918 */ /* 0x000fe20000000000 */
[----:B-1----:R-:W-:Y:S02]  /*25d0*/  SHF.L.U32 R0, R10, 0x1f, RZ ;  /* 0x0000001f0a007819 */ /* 0x002fe400000006ff */
[----:B------:R-:W-:Y:S02]  /*25e0*/  LEA R4, R11, UR21, 0x4 ;  /* 0x000000150b047c11 */ /* 0x000fe4000f8e20ff */
[----:B------:R-:W1:Y:S02]  /*25f0*/  SYNCS.PHASECHK.TRANS64.TRYWAIT P0, [R3+URZ+0x70], R0 ;  /* 0x00007000030075a7 */ /* 0x000e6400080011ff */
[----:B-1----:R-:W-:Y:S05]  /*2600*/  @!P0 BRA `(.L_x_43) ;  /* 0x0000005c00608947 */ /* 0x002fea0003800000 */
.L_x_128:
[----:B------:R-:W4:Y:S01]  /*2610*/  LDS.128 R4, [R4+0x100] ;  /* 0x0001000004047984 */ /* 0x000f220000000c00 */
[----:B------:R-:W-:Y:S01]  /*2620*/  UISETP.GE.AND UP0, UPT, UR39, 0x1, UPT ;  /* 0x000000012700788c */ /* 0x000fe2000bf06270 */
[----:B------:R-:W-:Y:S01]  /*2630*/  @!PT LDS RZ, [RZ] ;  /* 0x00000000fffff984 */ /* 0x000fe20000000800 */
[----:B------:R-:W-:Y:S01]  /*2640*/  @!PT LDS RZ, [RZ] ;  /* 0x00000000fffff984 */ /* 0x000fe20000000800 */
[----:B------:R-:W-:Y:S01]  /*2650*/  @!PT LDS RZ, [RZ] ;  /* 0x00000000fffff984 */ /* 0x000fe20000000800 */
[----:B------:R-:W-:Y:S01]  /*2660*/  @!PT LDS RZ, [RZ] ;  /* 0x00000000fffff984 */ /* 0x000fe20000000800 */
[----:B------:R1:W-:Y:S06]  /*2670*/  MEMBAR.ALL.CTA ;  /* 0x0000000000007992 */ /* 0x0003ec0000008000 */
[----:B-1----:R-:W1:Y:S01]  /*2680*/  FENCE.VIEW.ASYNC.S ;  /* 0x00000000000073c6 */ /* 0x002e620000000000 */
[----:B----4-:R-:W-:-:S13]  /*2690*/  LOP3.LUT P0, RZ, R6, 0x1, RZ, 0xc0, !PT ;  /* 0x0000000106ff7812 */ /* 0x010fda000780c0ff */
[----:B-1----:R-:W-:Y:S01]  /*26a0*/  VOTEU.ANY UP1, P0 ;  /* 0x0000000000ff7886 */ /* 0x002fe20000020100 */
[----:B------:R-:W-:-:S13]  /*26b0*/  PLOP3.LUT P0, PT, PT, PT, UP1, 0x80, 0x8 ;  /* 0x000000000008781c */ /* 0x000fda0003f0f018 */
[----:B------:R-:W-:Y:S02]  /*26c0*/  @P0 LOP3.LUT R0, R5, 0xffff, RZ, 0xc0, !PT ;  /* 0x0000ffff05000812 */ /* 0x000fe400078ec0ff */
[----:B--2---:R-:W-:Y:S02]  /*26d0*/  @P0 MOV R2, R4 ;  /* 0x0000000400020202 */ /* 0x004fe40000000f00 */
[----:B------:R-:W-:Y:S01]  /*26e0*/  @P0 R2UR UR5, R0 ;  /* 0x00000000000502ca */ /* 0x000fe200000e0000 */
[----:B------:R-:W-:Y:S01]  /*26f0*/  VIADD R0, R3, 0x80 ;  /* 0x0000008003007836 */ /* 0x000fe20000000000 */
[----:B------:R-:W-:Y:S02]  /*2700*/  @P0 SHF.R.U32.HI R4, RZ, 0x10, R5 ;  /* 0x00000010ff040819 */ /* 0x000fe40000011605 */
[----:B------:R-:W-:Y:S02]  /*2710*/  @P0 R2UR UR6, R2 ;  /* 0x00000000020602ca */ /* 0x000fe400000e0000 */
[----:B------:R-:W-:-:S02]  /*2720*/  PRMT R0, RZ, 0x654, R0 ;  /* 0x00000654ff007816 */ /* 0x000fc40000000000 */
[----:B------:R-:W-:Y:S02]  /*2730*/  @P0 R2UR UR4, R4 ;  /* 0x00000000040402ca */ /* 0x000fe400000e0000 */
[----:B------:R1:W-:Y:S03]  /*2740*/  SYNCS.ARRIVE.TRANS64.RED.A1T0 RZ, [R0+URZ], RZ ;  /* 0x000000ff00ff79a7 */ /* 0x0003e600081004ff */
[----:B------:R-:W-:-:S04]  /*2750*/  @UP1 UMOV UR53, UR5 ;  /* 0x0000000500351c82 */ /* 0x000fc80008000000 */
[----:B------:R-:W-:-:S04]  /*2760*/  @UP1 UMOV UR54, UR6 ;  /* 0x0000000600361c82 */ /* 0x000fc80008000000 */
[----:B------:R-:W-:Y:S01]  /*2770*/  @UP1 UMOV UR60, UR4 ;  /* 0x00000004003c1c82 */ /* 0x000fe20008000000 */
[----:B------:R-:W-:Y:S05]  /*2780*/  BRA.U !UP0, `(.L_x_44) ;  /* 0x0000000108d47547 */ /* 0x000fea000b800000 */
[----:B------:R-:W2:Y:S01]  /*2790*/  LDCU.128 UR12, c[0x0][0xb10] ;  /* 0x00016200ff0c77ac */ /* 0x000ea20008000c00 */
[----:B------:R-:W4:Y:S01]  /*27a0*/  LDCU UR22, c[0x0][0xb20] ;  /* 0x00016400ff1677ac */ /* 0x000f220008000800 */
[----:B------:R-:W3:Y:S01]  /*27b0*/  LDCU UR20, c[0x0][0xb0c] ;  /* 0x00016180ff1477ac */ /* 0x000ee20008000800 */
[----:B------:R-:W1:Y:S01]  /*27c0*/  LDCU.64 UR8, c[0x0][0xb28] ;  /* 0x00016500ff0877ac */ /* 0x000e620008000a00 */
[----:B------:R-:W-:Y:S02]  /*27d0*/  UISETP.NE.AND UP3, UPT, UR39, 0x1, UPT ;  /* 0x000000012700788c */ /* 0x000fe4000bf65270 */
[----:B--2---:R-:W-:Y:S02]  /*27e0*/  UIMAD.WIDE.U32 UR6, UR61, UR15, URZ ;  /* 0x0000000f3d0672a5 */ /* 0x004fe4000f8e00ff */
[----:B------:R-:W-:Y:S02]  /*27f0*/  UIMAD.WIDE.U32 UR4, UR62, UR12, URZ ;  /* 0x0000000c3e0472a5 */ /* 0x000fe4000f8e00ff */
[----:B------:R-:W-:-:S02]  /*2800*/  UISETP.NE.AND UP0, UPT, UR14, 0x1, UPT ;  /* 0x000000010e00788c */ /* 0x000fc4000bf05270 */
[----:B------:R-:W-:Y:S01]  /*2810*/  UIMAD.WIDE.U32 UR18, UR53, UR15, URZ ;  /* 0x0000000f351272a5 */ /* 0x000fe2000f8e00ff */
[----:B------:R-:W-:Y:S02]  /*2820*/  UMOV UR6, UR7 ;  /* 0x0000000700067c82 */ /* 0x000fe40008000000 */
[----:B------:R-:W-:Y:S01]  /*2830*/  UMOV UR4, UR5 ;  /* 0x0000000500047c82 */ /* 0x000fe20008000000 */
[----:B----4-:R-:W-:Y:S02]  /*2840*/  USHF.R.U32.HI UR6, URZ, UR22, UR6 ;  /* 0x00000016ff067299 */ /* 0x010fe40008011606 */
[----:B---3--:R-:W-:Y:S02]  /*2850*/  UISETP.NE.AND UP2, UPT, UR20, 0x1, UPT ;  /* 0x000000011400788c */ /* 0x008fe4000bf45270 */
[----:B------:R-:W-:Y:S02]  /*2860*/  USHF.R.U32.HI UR4, URZ, UR13, UR4 ;  /* 0x0000000dff047299 */ /* 0x000fe40008011604 */
[----:B------:R-:W-:-:S02]  /*2870*/  USEL UR5, UR61, UR6, !UP0 ;  /* 0x000000063d057287 */ /* 0x000fc4000c000000 */
[----:B------:R-:W-:Y:S02]  /*2880*/  USEL UR6, UR62, UR4, !UP2 ;  /* 0x000000043e067287 */ /* 0x000fe4000d000000 */
[----:B-1----:R-:W-:Y:S01]  /*2890*/  UIMAD.WIDE.U32 UR10, UR5, UR8, URZ ;  /* 0x00000008050a72a5 */ /* 0x002fe2000f8e00ff */
[----:B------:R-:W-:Y:S01]  /*28a0*/  UMOV UR4, UR19 ;  /* 0x0000001300047c82 */ /* 0x000fe20008000000 */
[----:B------:R-:W-:Y:S02]  /*28b0*/  UIMAD.WIDE.U32 UR16, UR54, UR12, URZ ;  /* 0x0000000c361072a5 */ /* 0x000fe4000f8e00ff */
[----:B------:R-:W-:-:S03]  /*28c0*/  UIMAD.WIDE.U32 UR18, UR6, UR8, URZ ;  /* 0x00000008061272a5 */ /* 0x000fc6000f8e00ff */
[----:B------:R-:W-:Y:S01]  /*28d0*/  UMOV UR10, UR11 ;  /* 0x0000000b000a7c82 */ /* 0x000fe20008000000 */
[----:B------:R-:W-:Y:S02]  /*28e0*/  USHF.R.U32.HI UR4, URZ, UR22, UR4 ;  /* 0x00000016ff047299 */ /* 0x000fe40008011604 */
[----:B------:R-:W-:Y:S01]  /*28f0*/  @UP3 USHF.R.U32.HI UR5, URZ, UR9, UR10 ;  /* 0x00000009ff053299 */ /* 0x000fe2000801160a */
[----:B------:R-:W-:Y:S01]  /*2900*/  UMOV UR16, UR17 ;  /* 0x0000001100107c82 */ /* 0x000fe20008000000 */
[----:B------:R-:W-:Y:S01]  /*2910*/  UMOV UR18, UR19 ;  /* 0x0000001300127c82 */ /* 0x000fe20008000000 */
[----:B------:R-:W-:Y:S02]  /*2920*/  USHF.R.U32.HI UR13, URZ, UR13, UR16 ;  /* 0x0000000dff0d7299 */ /* 0x000fe40008011610 */
[----:B------:R-:W-:Y:S02]  /*2930*/  USEL UR4, UR53, UR4, !UP0 ;  /* 0x0000000435047287 */ /* 0x000fe4000c000000 */
[----:B------:R-:W-:-:S02]  /*2940*/  @UP3 USHF.R.U32.HI UR6, URZ, UR9, UR18 ;  /* 0x00000009ff063299 */ /* 0x000fc40008011612 */
[----:B------:R-:W-:Y:S02]  /*2950*/  UIMAD UR7, UR39, UR5, URZ ;  /* 0x00000005270772a4 */ /* 0x000fe4000f8e02ff */
[----:B------:R-:W-:Y:S02]  /*2960*/  USEL UR5, UR54, UR13, !UP2 ;  /* 0x0000000d36057287 */ /* 0x000fe4000d000000 */
[----:B------:R-:W-:Y:S02]  /*2970*/  UIMAD UR10, UR39, UR6, URZ ;  /* 0x00000006270a72a4 */ /* 0x000fe4000f8e02ff */
[----:B------:R-:W-:Y:S02]  /*2980*/  UISETP.GE.AND UP0, UPT, UR4, UR7, UPT ;  /* 0x000000070400728c */ /* 0x000fe4000bf06270 */
[----:B------:R-:W-:Y:S02]  /*2990*/  UIMAD.WIDE.U32 UR12, UR4, UR8, URZ ;  /* 0x00000008040c72a5 */ /* 0x000fe4000f8e00ff */
[----:B------:R-:W-:-:S02]  /*29a0*/  UISETP.GE.OR UP0, UPT, UR5, UR10, UP0 ;  /* 0x0000000a0500728c */ /* 0x000fc40008706670 */
[----:B------:R-:W-:Y:S02]  /*29b0*/  UIMAD.WIDE.U32 UR10, UR5, UR8, URZ ;  /* 0x00000008050a72a5 */ /* 0x000fe4000f8e00ff */
[----:B------:R-:W-:Y:S01]  /*29c0*/  UIADD3 UR12, UPT, UPT, -UR4, URZ, URZ ;  /* 0x000000ff040c7290 */ /* 0x000fe2000fffe1ff */
[----:B------:R-:W-:Y:S01]  /*29d0*/  UMOV UR8, UR13 ;  /* 0x0000000d00087c82 */ /* 0x000fe20008000000 */
[----:B------:R-:W-:Y:S02]  /*29e0*/  UIADD3 UR10, UPT, UPT, -UR5, URZ, URZ ;  /* 0x000000ff050a7290 */ /* 0x000fe4000fffe1ff */
[----:B------:R-:W-:-:S03]  /*29f0*/  USHF.R.U32.HI UR8, URZ, UR9, UR8 ;  /* 0x00000009ff087299 */ /* 0x000fc60008011608 */
[----:B------:R-:W-:Y:S01]  /*2a00*/  @!UP0 UMOV UR7, UR11 ;  /* 0x0000000b00078c82 */ /* 0x000fe20008000000 */
[----:B------:R-:W-:Y:S02]  /*2a10*/  UIMAD UR12, UR14, UR12, UR53 ;  /* 0x0000000c0e0c72a4 */ /* 0x000fe4000f8e0235 */
[----:B------:R-:W-:Y:S02]  /*2a20*/  USEL UR8, UR4, UR8, !UP3 ;  /* 0x0000000804087287 */ /* 0x000fe4000d800000 */
[----:B------:R-:W-:Y:S02]  /*2a30*/  @!UP0 USHF.R.U32.HI UR7, URZ, UR9, UR7 ;  /* 0x00000009ff078299 */ /* 0x000fe40008011607 */
[----:B------:R-:W-:Y:S02]  /*2a40*/  UIADD3 UR9, UPT, UPT, -UR8, URZ, URZ ;  /* 0x000000ff08097290 */ /* 0x000fe4000fffe1ff */
[----:B------:R-:W-:Y:S02]  /*2a50*/  @!UP0 USEL UR7, UR5, UR7, !UP3 ;  /* 0x0000000705078287 */ /* 0x000fe4000d800000 */
[----:B------:R-:W-:-:S02]  /*2a60*/  UIMAD UR9, UR39, UR9, UR4 ;  /* 0x00000009270972a4 */ /* 0x000fc4000f8e0204 */
[----:B------:R-:W-:Y:S02]  /*2a70*/  @!UP0 UIADD3 UR8, UPT, UPT, UR8, -UR7, URZ ;  /* 0x8000000708088290 */ /* 0x000fe4000fffe0ff */
[----:B------:R-:W-:Y:S02]  /*2a80*/  @!UP0 UIMAD UR7, UR9, UR6, UR7 ;  /* 0x00000006090782a4 */ /* 0x000fe4000f8e0207 */
[----:B------:R-:W-:Y:S02]  /*2a90*/  @!UP0 UIMAD UR4, UR39, UR8, UR5 ;  /* 0x00000008270482a4 */ /* 0x000fe4000f8e0205 */
[----:B------:R-:W-:Y:S02]  /*2aa0*/  UIMAD UR6, UR20, UR10, UR54 ;  /* 0x0000000a140672a4 */ /* 0x000fe4000f8e0236 */
[----:B------:R-:W-:Y:S01]  /*2ab0*/  UIMAD UR53, UR4, UR14, UR12 ;  /* 0x0000000e043572a4 */ /* 0x000fe2000f8e020c */
[----:B------:R-:W-:Y:S02]  /*2ac0*/  @!UP0 UMOV UR5, UR7 ;  /* 0x0000000700058c82 */ /* 0x000fe40008000000 */
[----:B------:R-:W-:-:S12]  /*2ad0*/  UIMAD UR54, UR5, UR20, UR6 ;  /* 0x00000014053672a4 */ /* 0x000fd8000f8e0206 */
.L_x_44:
[----:B------:R-:W2:Y:S02]  /*2ae0*/  LDCU UR4, c[0x0][0xb30] ;  /* 0x00016600ff0477ac */ /* 0x000ea40008000800 */
[----:B--2---:R-:W-:-:S09]  /*2af0*/  UISETP.NE.AND UP0, UPT, UR4, 0x1, UPT ;  /* 0x000000010400788c */ /* 0x004fd2000bf05270 */
[----:B------:R-:W-:Y:S05]  /*2b00*/  BRA.U UP0, `(.L_x_45) ;  /* 0x0000000100447547 */ /* 0x000fea000b800000 */
[----:B------:R-:W2:Y:S01]  /*2b10*/  LDCU.128 UR8, c[0x0][0xb10] ;  /* 0x00016200ff0877ac */ /* 0x000ea20008000c00 */
[----:B------:R-:W4:Y:S01]  /*2b20*/  LDCU UR12, c[0x0][0xb0c] ;  /* 0x00016180ff0c77ac */ /* 0x000f220008000800 */
[----:B------:R-:W1:Y:S01]  /*2b30*/  LDCU UR13, c[0x0][0xb20] ;  /* 0x00016400ff0d77ac */ /* 0x000e620008000800 */
[----:B--2---:R-:W-:Y:S02]  /*2b40*/  UIMAD.WIDE.U32 UR6, UR54, UR8, URZ ;  /* 0x00000008360672a5 */ /* 0x004fe4000f8e00ff */
[----:B------:R-:W-:Y:S02]  /*2b50*/  UIMAD.WIDE.U32 UR4, UR53, UR11, URZ ;  /* 0x0000000b350472a5 */ /* 0x000fe4000f8e00ff */
[----:B----4-:R-:W-:Y:S02]  /*2b60*/  UISETP.NE.AND UP2, UPT, UR12, 0x1, UPT ;  /* 0x000000010c00788c */ /* 0x010fe4000bf45270 */
[----:B------:R-:W-:Y:S01]  /*2b70*/  UISETP.NE.AND UP0, UPT, UR10, 0x1, UPT ;  /* 0x000000010a00788c */ /* 0x000fe2000bf05270 */
[----:B------:R-:W-:-:S02]  /*2b80*/  UMOV UR6, UR7 ;  /* 0x0000000700067c82 */ /* 0x000fc40008000000 */
[----:B------:R-:W-:Y:S01]  /*2b90*/  UMOV UR4, UR5 ;  /* 0x0000000500047c82 */ /* 0x000fe20008000000 */
[----:B------:R-:W-:Y:S02]  /*2ba0*/  USHF.R.U32.HI UR6, URZ, UR9, UR6 ;  /* 0x00000009ff067299 */ /* 0x000fe40008011606 */
[----:B-1----:R-:W-:Y:S02]  /*2bb0*/  USHF.R.U32.HI UR4, URZ, UR13, UR4 ;  /* 0x0000000dff047299 */ /* 0x002fe40008011604 */
[----:B------:R-:W-:Y:S02]  /*2bc0*/  USEL UR5, UR54, UR6, !UP2 ;  /* 0x0000000636057287 */ /* 0x000fe4000d000000 */
[----:B------:R-:W-:-:S04]  /*2bd0*/  USEL UR4, UR53, UR4, !UP0 ;  /* 0x0000000435047287 */ /* 0x000fc8000c000000 */
[----:B------:R-:W-:Y:S02]  /*2be0*/  UIADD3 UR6, UPT, UPT, UR5, -UR4, URZ ;  /* 0x8000000405067290 */ /* 0x000fe4000fffe0ff */
[----:B------:R-:W-:Y:S02]  /*2bf0*/  UIADD3 UR4, UPT, UPT, -UR5, UR4, URZ ;  /* 0x0000000405047290 */ /* 0x000fe4000fffe1ff */
[----:B------:R-:W-:Y:S02]  /*2c00*/  UIMAD UR53, UR6, UR10, UR53 ;  /* 0x0000000a063572a4 */ /* 0x000fe4000f8e0235 */
[----:B------:R-:W-:-:S12]  /*2c10*/  UIMAD UR54, UR4, UR12, UR54 ;  /* 0x0000000c043672a4 */ /* 0x000fd8000f8e0236 */
.L_x_45:
[----:B------:R-:W-:Y:S01]  /*2c20*/  VIADD R11, R11, 0x1 ;  /* 0x000000010b0b7836 */ /* 0x000fe20000000000 */
[----:B------:R-:W-:Y:S02]  /*2c30*/  R2UR UR5, R56 ;  /* 0x00000000380572ca */ /* 0x000fe400000e0000 */
[----:B------:R-:W-:Y:S02]  /*2c40*/  R2UR UR4, R55 ;  /* 0x00000000370472ca */ /* 0x000fe400000e0000 */
[C---:B------:R-:W-:Y:S02]  /*2c50*/  ISETP.NE.AND P0, PT, R11.reuse, 0x2, PT ;  /* 0x000000020b00780c */ /* 0x040fe40003f05270 */
[----:B------:R-:W-:Y:S02]  /*2c60*/  PLOP3.LUT P2, PT, PT, PT, PT, 0x80, 0x8 ;  /* 0x000000000008781c */ /* 0x000fe40003f4f070 */
[----:B-1----:R-:W-:Y:S02]  /*2c70*/  SEL R0, RZ, 0x1, P0 ;  /* 0x00000001ff007807 */ /* 0x002fe40000000000 */
[----:B------:R-:W-:-:S02]  /*2c80*/  SEL R11, R11, RZ, P0 ;  /* 0x000000ff0b0b7207 */ /* 0x000fc40000000000 */
[----:B------:R-:W-:Y:S01]  /*2c90*/  LOP3.LUT R10, R10, R0, RZ, 0x3c, !PT ;  /* 0x000000000a0a7212 */ /* 0x000fe200078e3cff */
[----:B------:R-:W-:Y:S02]  /*2ca0*/  UIADD3 UR26, UPT, UPT, UR54, UR5, URZ ;  /* 0x00000005361a7290 */ /* 0x000fe4000fffe0ff */
[----:B------:R-:W-:Y:S01]  /*2cb0*/  UIADD3 UR27, UPT, UPT, UR53, UR4, URZ ;  /* 0x00000004351b7290 */ /* 0x000fe2000fffe0ff */
[----:B------:R-:W-:Y:S11]  /*2cc0*/  BRA.U UP1, `(.L_x_46) ;  /* 0xffffffed010c7547 */ /* 0x000ff6000b83ffff */
[----:B------:R-:W-:Y:S01]  /*2cd0*/  UIADD3 UR21, UPT, UPT, UR21, 0x18, URZ ;  /* 0x0000001815157890 */ /* 0x000fe2000fffe0ff */
[----:B------:R-:W-:-:S03]  /*2ce0*/  SHF.L.U32 R2, R12, 0x1f, RZ ;  /* 0x0000001f0c027819 */ /* 0x000fc600000006ff */
[----:B------:R-:W-:-:S09]  /*2cf0*/  ULEA UR4, UR23, UR21, 0x3 ;  /* 0x0000001517047291 */ /* 0x000fd2000f8e18ff */
[----:B------:R-:W1:Y:S02]  /*2d00*/  SYNCS.PHASECHK.TRANS64.TRYWAIT P0, [UR4], R2 ;  /* 0x00000002ff0075a7 */ /* 0x000e640008001104 */
[----:B-1----:R-:W-:Y:S05]  /*2d10*/  @!P0 BRA `(.L_x_47) ;  /* 0x0000005400b08947 */ /* 0x002fea0003800000 */
.L_x_130:
[----:B------:R-:W-:-:S04]  /*2d20*/  UIADD3 UR4, UPT, UPT, UR23, 0x1, URZ ;  /* 0x0000000117047890 */ /* 0x000fc8000fffe0ff */
[----:B------:R-:W-:-:S04]  /*2d30*/  UISETP.NE.AND UP0, UPT, UR4, 0x3, UPT ;  /* 0x000000030400788c */ /* 0x000fc8000bf05270 */
[----:B------:R-:W-:Y:S02]  /*2d40*/  USEL UR6, URZ, 0x1, UP0 ;  /* 0x00000001ff067887 */ /* 0x000fe40008000000 */
[----:B------:R-:W-:-:S04]  /*2d50*/  USEL UR4, UR4, URZ, UP0 ;  /* 0x000000ff04047287 */ /* 0x000fc80008000000 */
[----:B------:R-:W-:Y:S01]  /*2d60*/  ULEA UR5, UR4, UR21, 0x3 ;  /* 0x0000001504057291 */ /* 0x000fe2000f8e18ff */
[----:B------:R-:W-:-:S04]  /*2d70*/  LOP3.LUT R12, R12, UR6, RZ, 0x3c, !PT ;  /* 0x000000060c0c7c12 */ /* 0x000fc8000f8e3cff */
[----:B-1----:R-:W-:-:S04]  /*2d80*/  SHF.L.U32 R2, R12, 0x1f, RZ ;  /* 0x0000001f0c027819 */ /* 0x002fc800000006ff */
[----:B------:R-:W1:Y:S02]  /*2d90*/  SYNCS.PHASECHK.TRANS64.TRYWAIT P0, [UR5], R2 ;  /* 0x00000002ff0075a7 */ /* 0x000e640008001105 */
[----:B-1----:R-:W-:Y:S05]  /*2da0*/  @!P0 BRA `(.L_x_48) ;  /* 0x0000005400a48947 */ /* 0x002fea0003800000 */
.L_x_132:
[----:B------:R-:W-:-:S04]  /*2db0*/  UIADD3 UR4, UPT, UPT, UR4, 0x1, URZ ;  /* 0x0000000104047890 */ /* 0x000fc8000fffe0ff */
[----:B------:R-:W-:-:S04]  /*2dc0*/  UISETP.NE.AND UP0, UPT, UR4, 0x3, UPT ;  /* 0x000000030400788c */ /* 0x000fc8000bf05270 */
[----:B------:R-:W-:Y:S02]  /*2dd0*/  USEL UR5, URZ, 0x1, UP0 ;  /* 0x00000001ff057887 */ /* 0x000fe40008000000 */
[----:B------:R-:W-:-:S04]  /*2de0*/  USEL UR4, UR4, URZ, UP0 ;  /* 0x000000ff04047287 */ /* 0x000fc80008000000 */
[----:B------:R-:W-:Y:S01]  /*2df0*/  ULEA UR4, UR4, UR21, 0x3 ;  /* 0x0000001504047291 */ /* 0x000fe2000f8e18ff */
[----:B-1----:R-:W-:-:S04]  /*2e00*/  LOP3.LUT R2, R12, UR5, RZ, 0x3c, !PT ;  /* 0x000000050c027c12 */ /* 0x002fc8000f8e3cff */
[----:B------:R-:W-:Y:S01]  /*2e10*/  SHF.L.U32 R2, R2, 0x1f, RZ ;  /* 0x0000001f02027819 */ /* 0x000fe200000006ff */
[----:B------:R-:W-:-:S07]  /*2e20*/  IMAD.U32 R0, RZ, RZ, UR4 ;  /* 0x00000004ff007e24 */ /* 0x000fce000f8e00ff */
.L_x_49:
[----:B-1----:R1:W2:Y:S02]  /*2e30*/  SYNCS.PHASECHK.TRANS64.TRYWAIT P0, [R0+URZ], R2 ;  /* 0x00000002000075a7 */ /* 0x0022a400080011ff */
[----:B--2---:R-:W-:Y:S05]  /*2e40*/  @!P0 NANOSLEEP.SYNCS 0x989680 ;  /* 0x009896800000895d */ /* 0x004fea0003900000 */
[----:B------:R-:W2:Y:S02]  /*2e50*/  @!P0 SYNCS.PHASECHK.TRANS64 P0, [R0+URZ], R2 ;  /* 0x00000002000085a7 */ /* 0x000ea400080010ff */
[----:B--2---:R-:W-:Y:S05]  /*2e60*/  @P0 EXIT ;  /* 0x000000000000094d */ /* 0x004fea0003800000 */
[----:B------:R-:W-:Y:S05]  /*2e70*/  BRA `(.L_x_49) ;  /* 0xfffffffc00ec7947 */ /* 0x000fea000383ffff */
.L_x_22:
[----:B------:R-:W-:-:S04]  /*2e80*/  UISETP.NE.AND UP0, UPT, UR55, URZ, UPT ;  /* 0x000000ff3700728c */ /* 0x000fc8000bf05270 */
[----:B------:R-:W-:-:S09]  /*2e90*/  UISETP.NE.OR UP0, UPT, UR18, 0x1, UP0 ;  /* 0x000000011200788c */ /* 0x000fd20008705670 */
[----:B------:R-:W-:Y:S05]  /*2ea0*/  BRA.U UP0, `(.L_x_50) ;  /* 0x0000000500487547 */ /* 0x000fea000b800000 */
[----:B------:R-:W-:Y:S01]  /*2eb0*/  ISETP.GE.U32.AND P2, PT, R0, 0x8, PT ;  /* 0x000000080000780c */ /* 0x000fe20003f46070 */
[----:B------:R-:W-:Y:S01]  /*2ec0*/  IMAD.MOV.U32 R12, RZ, RZ, 0x1 ;  /* 0x00000001ff0c7424 */ /* 0x000fe200078e00ff */
[----:B------:R-:W-:Y:S02]  /*2ed0*/  CS2R R10, SRZ ;  /* 0x00000000000a7805 */ /* 0x000fe4000001ff00 */
[----:B------:R-:W-:Y:S01]  /*2ee0*/  CS2R R8, SRZ ;  /* 0x0000000000087805 */ /* 0x000fe2000001ff00 */
[----:B------:R-:W-:Y:S01]  /*2ef0*/  UMOV UR6, 0x400 ;  /* 0x0000040000067882 */ /* 0x000fe20000000000 */
[----:B------:R-:W-:Y:S01]  /*2f00*/  UMOV UR5, URZ ;  /* 0x000000ff00057c82 */ /* 0x000fe20008000000 */
[----:B------:R-:W-:-:S12]  /*2f10*/  ULEA UR6, UR55, UR6, 0x18 ;  /* 0x0000000637067291 */ /* 0x000fd8000f8ec0ff */
.L_x_54:
[----:B------:R-:W-:Y:S02]  /*2f20*/  LEA R2, R8, UR6, 0x3 ;  /* 0x0000000608027c11 */ /* 0x000fe4000f8e18ff */
[----:B------:R-:W-:-:S03]  /*2f30*/  SHF.L.U32 R4, R9, 0x1f, RZ ;  /* 0x0000001f09047819 */ /* 0x000fc600000006ff */
[----:B------:R-:W-:Y:S01]  /*2f40*/  VIADD R5, R2, 0xe0 ;  /* 0x000000e002057836 */ /* 0x000fe20000000000 */
[----:B------:R-:W2:Y:S02]  /*2f50*/  SYNCS.PHASECHK.TRANS64.TRYWAIT P0, [R2+URZ+0xd0], R4 ;  /* 0x0000d004020075a7 */ /* 0x000ea400080011ff */
[----:B--2---:R-:W-:Y:S05]  /*2f60*/  @!P0 BRA `(.L_x_51) ;  /* 0x00000054004c8947 */ /* 0x004fea0003800000 */
.L_x_133:
[----:B------:R-:W-:Y:S01]  /*2f70*/  ULEA UR4, UR5, UR6, 0x3 ;  /* 0x0000000605047291 */ /* 0x000fe2000f8e18ff */
[----:B--2---:R-:W-:Y:S01]  /*2f80*/  PRMT R2, RZ, 0x654, R5 ;  /* 0x00000654ff027816 */ /* 0x004fe20000000005 */
[----:B------:R-:W-:Y:S01]  /*2f90*/  @!P2 IMAD.MOV.U32 R4, RZ, RZ, 0x10 ;  /* 0x00000010ff04a424 */ /* 0x000fe200078e00ff */
[----:B------:R-:W-:Y:S01]  /*2fa0*/  SHF.L.U32 R5, R12, 0x1f, RZ ;  /* 0x0000001f0c057819 */ /* 0x000fe200000006ff */
[----:B------:R-:W-:Y:S01]  /*2fb0*/  UIADD3 UR7, UPT, UPT, UR4, 0x70, URZ ;  /* 0x0000007004077890 */ /* 0x000fe2000fffe0ff */
[----:B------:R2:W-:Y:S05]  /*2fc0*/  SYNCS.ARRIVE.TRANS64.RED.A1T0 RZ, [R2+URZ], RZ ;  /* 0x000000ff02ff79a7 */ /* 0x0005ea00081004ff */
[----:B------:R-:W-:Y:S01]  /*2fd0*/  IMAD.U32 R6, RZ, RZ, UR7 ;  /* 0x00000007ff067e24 */ /* 0x000fe2000f8e00ff */
[----:B------:R-:W3:Y:S04]  /*2fe0*/  SYNCS.PHASECHK.TRANS64.TRYWAIT P0, [UR4+0x80], R5 ;  /* 0x00008005ff0075a7 */ /* 0x000ee80008001104 */
[----:B------:R-:W-:Y:S01]  /*2ff0*/  PRMT R6, R0, 0x654, R6 ;  /* 0x0000065400067816 */ /* 0x000fe20000000006 */
[----:B--23--:R-:W-:Y:S06]  /*3000*/  @!P0 BRA `(.L_x_52) ;  /* 0x0000005400388947 */ /* 0x00cfec0003800000 */
.L_x_135:
[----:B------:R-:W-:Y:S01]  /*3010*/  ULEA UR8, UR5, UR6, 0x4 ;  /* 0x0000000605087291 */ /* 0x000fe2000f8e20ff */
[----:B------:R-:W-:Y:S01]  /*3020*/  SEL R3, R6, R3, !P2 ;  /* 0x0000000306037207 */ /* 0x000fe20005000000 */
[----:B------:R-:W-:Y:S01]  /*3030*/  UIADD3 UR9, UPT, UPT, UR4, 0x70, URZ ;  /* 0x0000007004097890 */ /* 0x000fe2000fffe0ff */
[----:B--2---:R-:W-:Y:S01]  /*3040*/  LEA R2, R11, UR6, 0x3 ;  /* 0x000000060b027c11 */ /* 0x004fe2000f8e18ff */
[----:B------:R-:W-:Y:S01]  /*3050*/  UIADD3 UR8, UPT, UPT, UR8, 0x100, URZ ;  /* 0x0000010008087890 */ /* 0x000fe2000fffe0ff */
[----:B------:R2:W-:Y:S01]  /*3060*/  @!P2 SYNCS.ARRIVE.TRANS64.RED RZ, [R3+URZ], R4 ;  /* 0x0000000403ffa9a7 */ /* 0x0005e200080004ff */
[----:B------:R-:W-:Y:S01]  /*3070*/  UIADD3 UR4, UPT, UPT, UR5, 0x1, URZ ;  /* 0x0000000105047890 */ /* 0x000fe2000fffe0ff */
[----:B------:R-:W-:-:S03]  /*3080*/  VIADD R8, R8, 0x1 ;  /* 0x0000000108087836 */ /* 0x000fc60000000000 */
[----:B------:R-:W-:Y:S02]  /*3090*/  UISETP.NE.AND UP0, UPT, UR4, 0x2, UPT ;  /* 0x000000020400788c */ /* 0x000fe4000bf05270 */
[----:B------:R-:W-:Y:S01]  /*30a0*/  ISETP.NE.AND P0, PT, R8, 0x2, PT ;  /* 0x000000020800780c */ /* 0x000fe20003f05270 */
[----:B------:R-:W-:Y:S06]  /*30b0*/  UGETNEXTWORKID.BROADCAST [UR8], [UR9] ;  /* 0x00000000080073ca */ /* 0x000fec0008000100 */
[----:B------:R-:W-:Y:S02]  /*30c0*/  USEL UR7, URZ, 0x1, UP0 ;  /* 0x00000001ff077887 */ /* 0x000fe40008000000 */
[----:B------:R-:W-:-:S04]  /*30d0*/  USEL UR5, UR4, URZ, UP0 ;  /* 0x000000ff04057287 */ /* 0x000fc80008000000 */
[----:B------:R-:W-:Y:S02]  /*30e0*/  LOP3.LUT R12, R12, UR7, RZ, 0x3c, !PT ;  /* 0x000000070c0c7c12 */ /* 0x000fe4000f8e3cff */
[----:B--2---:R-:W-:-:S04]  /*30f0*/  SHF.L.U32 R4, R10, 0x1f, RZ ;  /* 0x0000001f0a047819 */ /* 0x004fc800000006ff */
[----:B------:R-:W2:Y:S02]  /*3100*/  SYNCS.PHASECHK.TRANS64.TRYWAIT P1, [R2+URZ+0x70], R4 ;  /* 0x00007004020075a7 */ /* 0x000ea400080211ff */
[----:B--2---:R-:W-:Y:S05]  /*3110*/  @!P1 BRA `(.L_x_53) ;  /* 0x00000054000c9947 */ /* 0x004fea0003800000 */
.L_x_136:
[C---:B--2---:R-:W-:Y:S01]  /*3120*/  LEA R4, R11.reuse, UR6, 0x4 ;  /* 0x000000060b047c11 */ /* 0x044fe2000f8e20ff */
[----:B------:R-:W-:Y:S01]  /*3130*/  VIADD R2, R2, 0x80 ;  /* 0x0000008002027836 */ /* 0x000fe20000000000 */
[----:B------:R-:W-:Y:S01]  /*3140*/  SEL R8, R8, RZ, P0 ;  /* 0x000000ff08087207 */ /* 0x000fe20000000000 */
[----:B------:R-:W-:-:S03]  /*3150*/  VIADD R11, R11, 0x1 ;  /* 0x000000010b0b7836 */ /* 0x000fc60000000000 */
[----:B------:R-:W2:Y:S01]  /*3160*/  LDS.128 R4, [R4+0x100] ;  /* 0x0001000004047984 */ /* 0x000ea20000000c00 */
[----:B------:R-:W-:Y:S02]  /*3170*/  PRMT R2, RZ, 0x654, R2 ;  /* 0x00000654ff027816 */ /* 0x000fe40000000002 */
[C---:B------:R-:W-:Y:S01]  /*3180*/  ISETP.NE.AND P1, PT, R11.reuse, 0x2, PT ;  /* 0x000000020b00780c */ /* 0x040fe20003f25270 */
[----:B------:R-:W-:Y:S01]  /*3190*/  @!PT LDS RZ, [RZ] ;  /* 0x00000000fffff984 */ /* 0x000fe20000000800 */
[----:B------:R-:W-:Y:S01]  /*31a0*/  @!PT LDS RZ, [RZ] ;  /* 0x00000000fffff984 */ /* 0x000fe20000000800 */
[----:B------:R-:W-:Y:S01]  /*31b0*/  @!PT LDS RZ, [RZ] ;  /* 0x00000000fffff984 */ /* 0x000fe20000000800 */
[----:B------:R-:W-:Y:S01]  /*31c0*/  @!PT LDS RZ, [RZ] ;  /* 0x00000000fffff984 */ /* 0x000fe20000000800 */
[----:B------:R3:W-:Y:S06]  /*31d0*/  MEMBAR.ALL.CTA ;  /* 0x0000000000007992 */ /* 0x0007ec0000008000 */
[----:B---3--:R-:W3:Y:S01]  /*31e0*/  FENCE.VIEW.ASYNC.S ;  /* 0x00000000000073c6 */ /* 0x008ee20000000000 */
[----:B------:R-:W-:Y:S01]  /*31f0*/  SEL R11, R11, RZ, P1 ;  /* 0x000000ff0b0b7207 */ /* 0x000fe20000800000 */
[----:B---3--:R3:W-:Y:S01]  /*3200*/  SYNCS.ARRIVE.TRANS64.RED.A1T0 RZ, [R2+URZ], RZ ;  /* 0x000000ff02ff79a7 */ /* 0x0087e200081004ff */
[----:B--2---:R-:W-:-:S02]  /*3210*/  LOP3.LUT P3, RZ, R6, 0x1, RZ, 0xc0, !PT ;  /* 0x0000000106ff7812 */ /* 0x004fc4000786c0ff */
[----:B------:R-:W-:-:S04]  /*3220*/  SEL R4, RZ, 0x1, P1 ;  /* 0x00000001ff047807 */ /* 0x000fc80000800000 */
[----:B------:R-:W-:Y:S02]  /*3230*/  LOP3.LUT R10, R10, R4, RZ, 0x3c, !PT ;  /* 0x000000040a0a7212 */ /* 0x000fe400078e3cff */
[----:B---3--:R-:W-:-:S04]  /*3240*/  SEL R2, RZ, 0x1, P0 ;  /* 0x00000001ff027807 */ /* 0x008fc80000000000 */
[----:B------:R-:W-:Y:S01]  /*3250*/  LOP3.LUT R9, R9, R2, RZ, 0x3c, !PT ;  /* 0x0000000209097212 */ /* 0x000fe200078e3cff */
[----:B------:R-:W-:Y:S06]  /*3260*/  @P3 BRA `(.L_x_54) ;  /* 0xfffffffc002c3947 */ /* 0x000fec000383ffff */
[----:B------:R-:W-:Y:S01]  /*3270*/  ULEA UR4, UR5, UR6, 0x3 ;  /* 0x0000000605047291 */ /* 0x000fe2000f8e18ff */
[----:B------:R-:W-:-:S08]  /*3280*/  SHF.L.U32 R2, R12, 0x1f, RZ ;  /* 0x0000001f0c027819 */ /* 0x000fd000000006ff */
[----:B------:R-:W2:Y:S02]  /*3290*/  SYNCS.PHASECHK.TRANS64 P0, [UR4+0x80], R2 ;  /* 0x00008002ff0075a7 */ /* 0x000ea40008001004 */
[----:B--2---:R-:W-:Y:S05]  /*32a0*/  @P0 BRA `(.L_x_55) ;  /* 0x0000000000080947 */ /* 0x004fea0003800000 */
[----:B------:R-:W2:Y:S02]  /*32b0*/  SYNCS.PHASECHK.TRANS64.TRYWAIT P0, [UR4+0x80], R2 ;  /* 0x00008002ff0075a7 */ /* 0x000ea40008001104 */
[----:B--2---:R-:W-:Y:S05]  /*32c0*/  @!P0 BRA `(.L_x_56) ;  /* 0x0000005000b48947 */ /* 0x004fea0003800000 */
.L_x_55:
[----:B------:R-:W-:-:S04]  /*32d0*/  UIADD3 UR7, UPT, UPT, UR5, 0x1, URZ ;  /* 0x0000000105077890 */ /* 0x000fc8000fffe0ff */
[----:B------:R-:W-:-:S04]  /*32e0*/  UISETP.NE.AND UP0, UPT, UR7, 0x2, UPT ;  /* 0x000000020700788c */ /* 0x000fc8000bf05270 */
[----:B------:R-:W-:Y:S02]  /*32f0*/  USEL UR8, URZ, 0x1, UP0 ;  /* 0x00000001ff087887 */ /* 0x000fe40008000000 */
[----:B------:R-:W-:-:S04]  /*3300*/  USEL UR7, UR7, URZ, UP0 ;  /* 0x000000ff07077287 */ /* 0x000fc80008000000 */
[----:B------:R-:W-:Y:S01]  /*3310*/  ULEA UR7, UR7, UR6, 0x3 ;  /* 0x0000000607077291 */ /* 0x000fe2000f8e18ff */
[----:B--2---:R-:W-:-:S04]  /*3320*/  LOP3.LUT R2, R12, UR8, RZ, 0x3c, !PT ;  /* 0x000000080c027c12 */ /* 0x004fc8000f8e3cff */
[----:B------:R-:W-:-:S04]  /*3330*/  SHF.L.U32 R0, R2, 0x1f, RZ ;  /* 0x0000001f02007819 */ /* 0x000fc800000006ff */
[----:B------:R-:W2:Y:S02]  /*3340*/  SYNCS.PHASECHK.TRANS64 P0, [UR7+0x80], R0 ;  /* 0x00008000ff0075a7 */ /* 0x000ea40008001007 */
[----:B-12---:R-:W-:Y:S05]  /*3350*/  @P0 EXIT ;  /* 0x000000000000094d */ /* 0x006fea0003800000 */
[----:B------:R-:W-:Y:S02]  /*3360*/  SHF.L.U32 R2, R2, 0x1f, RZ ;  /* 0x0000001f02027819 */ /* 0x000fe400000006ff */
[----:B------:R-:W-:-:S07]  /*3370*/  MOV R0, UR7 ;  /* 0x0000000700007c02 */ /* 0x000fce0008000f00 */
.L_x_57:
[----:B-1----:R1:W2:Y:S02]  /*3380*/  SYNCS.PHASECHK.TRANS64.TRYWAIT P0, [R0+URZ+0x80], R2 ;  /* 0x00008002000075a7 */ /* 0x0022a400080011ff */
[----:B--2---:R-:W-:Y:S05]  /*3390*/  @!P0 NANOSLEEP.SYNCS 0x989680 ;  /* 0x009896800000895d */ /* 0x004fea0003900000 */
[----:B------:R-:W2:Y:S02]  /*33a0*/  @!P0 SYNCS.PHASECHK.TRANS64 P0, [R0+URZ+0x80], R2 ;  /* 0x00008002000085a7 */ /* 0x000ea400080010ff */
[----:B--2---:R-:W-:Y:S05]  /*33b0*/  @P0 EXIT ;  /* 0x000000000000094d */ /* 0x004fea0003800000 */
[----:B------:R-:W-:Y:S05]  /*33c0*/  BRA `(.L_x_57) ;  /* 0xfffffffc00ec7947 */ /* 0x000fea000383ffff */
.L_x_50:
[----:B------:R-:W-:Y:S05]  /*33d0*/  BRA.U UP4, `(.L_x_58) ;  /* 0x0000001504047547 */ /* 0x000fea000b800000 */
[----:B------:R-:W-:Y:S01]  /*33e0*/  UMOV UR4, 0x40 ;  /* 0x0000004000047882 */ /* 0x000fe20000000000 */
[----:B------:R-:W-:Y:S01]  /*33f0*/  NOP ;  /* 0x0000000000007918 */ /* 0x000fe20000000000 */
[----:B------:R-:W-:Y:S01]  /*3400*/  ULEA UR5, UR55, UR4, 0x18 ;  /* 0x0000000437057291 */ /* 0x000fe2000f8ec0ff */
[----:B------:R-:W-:Y:S02]  /*3410*/  UMOV UR6, 0x400 ;  /* 0x0000040000067882 */ /* 0x000fe40000000000 */
[----:B------:R-:W-:-:S06]  /*3420*/  ULEA UR6, UR55, UR6, 0x18 ;  /* 0x0000000637067291 */ /* 0x000fcc000f8ec0ff */
[----:B------:R-:W2:Y:S02]  /*3430*/  LDS.U8 R0, [UR5+0x1c] ;  /* 0x00001c05ff007984 */ /* 0x000ea40008000000 */
[----:B--2---:R-:W-:-:S13]  /*3440*/  ISETP.NE.AND P0, PT, R0, RZ, PT ;  /* 0x000000ff0000720c */ /* 0x004fda0003f05270 */
[----:B------:R-:W-:Y:S05]  /*3450*/  @P0 BRA `(.L_x_59) ;  /* 0x0000000000580947 */ /* 0x000fea0003800000 */
[----:B------:R-:W-:-:S13]  /*3460*/  ELECT P0, URZ, PT ;  /* 0x0000000000ff782f */ /* 0x000fda0003800000 */
[----:B------:R-:W-:Y:S05]  /*3470*/  @!P0 BRA `(.L_x_60) ;  /* 0x0000000000608947 */ /* 0x000fea0003800000 */
[----:B------:R-:W-:Y:S01]  /*3480*/  UMOV UR4, 0x10 ;  /* 0x0000001000047882 */ /* 0x000fe20000000000 */
[----:B------:R-:W-:Y:S01]  /*3490*/  HFMA2 R0, -RZ, RZ, 0, 5.9604644775390625e-08 ;  /* 0x00000001ff007431 */ /* 0x000fe200000001ff */
[----:B------:R-:W-:-:S03]  /*34a0*/  MOV R3, 0xffff ;  /* 0x0000ffff00037802 */ /* 0x000fc60000000f00 */
[----:B------:R-:W-:Y:S04]  /*34b0*/  DEPBAR.LE SB2, 0x36 ;  /* 0x0000ad800000791a */ /* 0x000fe80000000000 */
[----:B------:R-:W2:Y:S02]  /*34c0*/  UTCATOMSWS.FIND_AND_SET.ALIGN UP0, UR4, UR4 ;  /* 0x00000004000475e3 */ /* 0x000ea40008000800 */
[----:B--2---:R-:W-:Y:S01]  /*34d0*/  MOV R4, UR4 ;  /* 0x0000000400047c02 */ /* 0x004fe20008000f00 */
[----:B------:R-:W-:Y:S06]  /*34e0*/  BRA.U UP0, `(.L_x_61) ;  /* 0x0000000100187547 */ /* 0x000fec000b800000 */
.L_x_62:
[----:B------:R-:W-:Y:S05]  /*34f0*/  NANOSLEEP 0x64 ;  /* 0x000000640000795d */ /* 0x000fea0003800000 */
[----:B------:R-:W-:-:S05]  /*3500*/  UMOV UR4, 0x10 ;  /* 0x0000001000047882 */ /* 0x000fca0000000000 */
[----:B------:R-:W-:Y:S04]  /*3510*/  DEPBAR.LE SB2, 0x36 ;  /* 0x0000ad800000791a */ /* 0x000fe80000000000 */
[----:B------:R-:W2:Y:S02]  /*3520*/  UTCATOMSWS.FIND_AND_SET.ALIGN UP0, UR4, UR4 ;  /* 0x00000004000475e3 */ /* 0x000ea40008000800 */
[----:B--2---:R-:W-:Y:S01]  /*3530*/  MOV R4, UR4 ;  /* 0x0000000400047c02 */ /* 0x004fe20008000f00 */
[----:B------:R-:W-:Y:S05]  /*3540*/  BRA.U !UP0, `(.L_x_62) ;  /* 0xfffffffd08e87547 */ /* 0x000fea000b83ffff */
.L_x_61:
[-C--:B------:R-:W-:Y:S02]  /*3550*/  SHF.L.U32 R3, R3, R4.reuse, RZ ;  /* 0x0000000403037219 */ /* 0x080fe400000006ff */
[----:B------:R-:W-:Y:S01]  /*3560*/  SHF.L.U32 R0, R0, R4, RZ ;  /* 0x0000000400007219 */ /* 0x000fe200000006ff */
[----:B------:R-:W-:Y:S02]  /*3570*/  IMAD.SHL.U32 R4, R4, 0x20, RZ ;  /* 0x0000002004047824 */ /* 0x000fe400078e00ff */
[----:B------:R2:W-:Y:S04]  /*3580*/  ATOMS.OR RZ, [UR5+0x14], R3 ;  /* 0x00001403ffff798c */ /* 0x0005e8000b000005 */
[----:B------:R2:W-:Y:S04]  /*3590*/  ATOMS.OR RZ, [UR5+0x18], R0 ;  /* 0x00001800ffff798c */ /* 0x0005e8000b000005 */
[----:B------:R2:W-:Y:S01]  /*35a0*/  STS [UR6+0x120], R4 ;  /* 0x00012004ff007988 */ /* 0x0005e20008000806 */
[----:B------:R-:W-:Y:S05]  /*35b0*/  BRA `(.L_x_60) ;  /* 0x0000000000107947 */ /* 0x000fea0003800000 */
.L_x_59:
[----:B------:R-:W-:Y:S02]  /*35c0*/  MOV R0, 0xffffffff ;  /* 0xffffffff00007802 */ /* 0x000fe40000000f00 */
[----:B------:R-:W-:-:S03]  /*35d0*/  MOV R4, 0x3600 ;  /* 0x0000360000047802 */ /* 0x000fc60000000f00 */
[----:B------:R2:W-:Y:S04]  /*35e0*/  STS [UR6+0x120], R0 ;  /* 0x00012000ff007988 */ /* 0x0005e80008000806 */
[----:B-12--5:R-:W-:Y:S05]  /*35f0*/  CALL.REL.NOINC `($__internal_1_$__cuda_sm10x_tcgen05_guardrail_trap_phase_invalid_during_alloc) ;  /* 0x0000005400907944 */ /* 0x026fea0003c00000 */
.L_x_60:
[----:B------:R-:W-:Y:S05]  /*3600*/  WARPSYNC.ALL ;  /* 0x0000000000007948 */ /* 0x000fea0003800000 */
[----:B------:R-:W3:Y:S01]  /*3610*/  S2UR UR4, SR_CgaCtaId ;  /* 0x00000000000479c3 */ /* 0x000ee20000008800 */
[----:B------:R-:W-:Y:S01]  /*3620*/  UMOV UR71, 0x400 ;  /* 0x0000040000477882 */ /* 0x000fe20000000000 */
[----:B------:R-:W-:-:S06]  /*3630*/  NOP ;  /* 0x0000000000007918 */ /* 0x000fcc0000000000 */
[----:B------:R-:W-:Y:S06]  /*3640*/  BAR.ARV 0x6, 0xa0 ;  /* 0x0182800000007b1d */ /* 0x000fec0000002000 */
[----:B------:R-:W4:Y:S01]  /*3650*/  LDCU UR7, c[0x0][0x38c] ;  /* 0x00007180ff0777ac */ /* 0x000f220008000800 */
[----:B------:R-:W-:Y:S01]  /*3660*/  LOP3.LUT R2, R2, 0xffff, RZ, 0xc0, !PT ;  /* 0x0000ffff02027812 */ /* 0x000fe200078ec0ff */
[----:B------:R-:W-:Y:S01]  /*3670*/  HFMA2 R11, -RZ, RZ, 0, 5.9604644775390625e-08 ;  /* 0x00000001ff0b7431 */ /* 0x000fe200000001ff */
[----:B------:R-:W-:Y:S01]  /*3680*/  MOV R10, RZ ;  /* 0x000000ff000a7202 */ /* 0x000fe20000000f00 */
[----:B------:R-:W1:Y:S01]  /*3690*/  LDCU UR8, c[0x0][0x38c] ;  /* 0x00007180ff0877ac */ /* 0x000e620008000800 */
[----:B------:R-:W-:-:S02]  /*36a0*/  R2UR UR72, R2 ;  /* 0x00000000024872ca */ /* 0x000fc400000e0000 */
[----:B------:R-:W-:Y:S01]  /*36b0*/  CS2R R8, SRZ ;  /* 0x0000000000087805 */ /* 0x000fe2000001ff00 */
[----:B------:R-:W-:Y:S01]  /*36c0*/  UMOV UR75, URZ ;  /* 0x000000ff004b7c82 */ /* 0x000fe20008000000 */
[----:B------:R-:W-:Y:S01]  /*36d0*/  UMOV UR9, URZ ;  /* 0x000000ff00097c82 */ /* 0x000fe20008000000 */
[----:B---3--:R-:W-:Y:S01]  /*36e0*/  ULEA UR71, UR4, UR71, 0x18 ;  /* 0x0000004704477291 */ /* 0x008fe2000f8ec0ff */
[----:B------:R-:W-:Y:S01]  /*36f0*/  UMOV UR76, 0x0 ;  /* 0x00000000004c7882 */ /* 0x000fe20000000000 */
[----:B------:R-:W-:Y:S02]  /*3700*/  UMOV UR77, 0x4100910 ;  /* 0x04100910004d7882 */ /* 0x000fe40000000000 */
[----:B------:R-:W-:Y:S02]  /*3710*/  UIADD3 UR6, UPT, UPT, UR71, 0x6800, URZ ;  /* 0x0000680047067890 */ /* 0x000fe4000fffe0ff */
[----:B------:R-:W-:Y:S02]  /*3720*/  UIADD3 UR5, UPT, UPT, UR71, 0x1e800, URZ ;  /* 0x0001e80047057890 */ /* 0x000fe4000fffe0ff */
[----:B----4-:R-:W-:Y:S01]  /*3730*/  UIADD3 UR7, UPT, UPT, UR7, 0x7f, URZ ;  /* 0x0000007f07077890 */ /* 0x010fe2000fffe0ff */
[----:B--2---:R-:W2:Y:S01]  /*3740*/  LDS R0, [UR71+0x120] ;  /* 0x00012047ff007984 */ /* 0x004ea20008000800 */
[----:B------:R-:W-:-:S02]  /*3750*/  USHF.R.U32.HI UR6, URZ, 0x4, UR6 ;  /* 0x00000004ff067899 */ /* 0x000fc40008011606 */
[----:B------:R-:W-:Y:S02]  /*3760*/  USHF.R.S32.HI UR4, URZ, 0x1f, UR7 ;  /* 0x0000001fff047899 */ /* 0x000fe40008011407 */
[----:B------:R-:W-:Y:S02]  /*3770*/  USHF.R.U32.HI UR5, URZ, 0x4, UR5 ;  /* 0x00000004ff057899 */ /* 0x000fe40008011605 */
[----:B------:R-:W-:Y:S02]  /*3780*/  ULEA.HI UR4, UR4, UR7, URZ, 0x7 ;  /* 0x0000000704047291 */ /* 0x000fe4000f8f38ff */
[----:B------:R-:W-:Y:S02]  /*3790*/  ULOP3.LUT UR6, UR6, 0x3fff, URZ, 0xc0, !UPT ;  /* 0x00003fff06067892 */ /* 0x000fe4000f8ec0ff */
[----:B------:R-:W-:Y:S02]  /*37a0*/  USHF.R.S32.HI UR10, URZ, 0x7, UR4 ;  /* 0x00000007ff0a7899 */ /* 0x000fe40008011404 */
[----:B------:R-:W-:-:S02]  /*37b0*/  ULOP3.LUT UR5, UR5, 0x3fff, URZ, 0xc0, !UPT ;  /* 0x00003fff05057892 */ /* 0x000fc4000f8ec0ff */
[----:B------:R-:W-:Y:S02]  /*37c0*/  UISETP.LT.AND UP0, UPT, UR10, 0x1, UPT ;  /* 0x000000010a00788c */ /* 0x000fe4000bf01270 */
[----:B------:R-:W-:Y:S01]  /*37d0*/  IMAD.U32 R12, RZ, RZ, UR10 ;  /* 0x0000000aff0c7e24 */ /* 0x000fe2000f8e00ff */
[----:B------:R-:W-:Y:S02]  /*37e0*/  ULOP3.LUT UR73, UR6, 0x10000, URZ, 0xfc, !UPT ;  /* 0x0001000006497892 */ /* 0x000fe4000f8efcff */
[----:B------:R-:W-:Y:S02]  /*37f0*/  USEL UR4, UR10, 0x1, !UP0 ;  /* 0x000000010a047887 */ /* 0x000fe4000c000000 */
[----:B------:R-:W-:Y:S02]  /*3800*/  ULOP3.LUT UR74, UR5, 0x10000, URZ, 0xfc, !UPT ;  /* 0x00010000054a7892 */ /* 0x000fe4000f8efcff */
[----:B------:R-:W-:Y:S02]  /*3810*/  UIADD3 UR4, UPT, UPT, -UR4, URZ, URZ ;  /* 0x000000ff04047290 */ /* 0x000fe4000fffe1ff */
[----:B-1----:R-:W-:-:S04]  /*3820*/  UISETP.GE.AND UP4, UPT, UR8, 0x1, UPT ;  /* 0x000000010800788c */ /* 0x002fc8000bf86270 */
[----:B------:R-:W-:Y:S01]  /*3830*/  IMAD.U32 R14, RZ, RZ, UR4 ;  /* 0x00000004ff0e7e24 */ /* 0x000fe2000f8e00ff */
[----:B--2---:R-:W-:-:S13]  /*3840*/  R2UR UR7, R0 ;  /* 0x00000000000772ca */ /* 0x004fda00000e0000 */
[----:B------:R-:W-:-:S07]  /*3850*/  IMAD.U32 R15, RZ, RZ, UR7 ;  /* 0x00000007ff0f7e24 */ /* 0x000fce000f8e00ff */
.L_x_69:
[----:B------:R-:W-:Y:S02]  /*3860*/  LEA R0, R10, UR71, 0x3 ;  /* 0x000000470a007c11 */ /* 0x000fe4000f8e18ff */
[----:B------:R-:W-:Y:S02]  /*3870*/  SHF.L.U32 R2, R9, 0x1f, RZ ;  /* 0x0000001f09027819 */ /* 0x000fe400000006ff */
[----:B------:R-:W-:Y:S01]  /*3880*/  PLOP3.LUT P0, PT, PT, PT, UP4, 0x80, 0x8 ;  /* 0x000000000008781c */ /* 0x000fe20003f0f048 */
[----:B------:R-:W-:Y:S01]  /*3890*/  VIADD R3, R0, 0x80 ;  /* 0x0000008000037836 */ /* 0x000fe20000000000 */
[----:B-1----:R-:W1:Y:S02]  /*38a0*/  SYNCS.PHASECHK.TRANS64.TRYWAIT P1, [R0+URZ+0x70], R2 ;  /* 0x00007002000075a7 */ /* 0x002e6400080211ff */
[----:B-1----:R-:W-:Y:S09]  /*38b0*/  @!P1 BRA `(.L_x_63) ;  /* 0x0000004c00509947 */ /* 0x002ff20003800000 */
.L_x_138:
[----:B------:R-:W-:Y:S01]  /*38c0*/  LEA R4, R10, UR71, 0x4 ;  /* 0x000000470a047c11 */ /* 0x000fe2000f8e20ff */
[----:B------:R-:W-:Y:S01]  /*38d0*/  @UP4 ULEA UR4, UR9, UR71, 0x3 ;  /* 0x0000004709044291 */ /* 0x000fe2000f8e18ff */
[----:B------:R-:W-:Y:S01]  /*38e0*/  PLOP3.LUT P2, PT, PT, PT, PT, 0x80, 0x8 ;  /* 0x000000000008781c */ /* 0x000fe20003f4f070 */
[----:B------:R-:W-:Y:S01]  /*38f0*/  ULEA UR5, UR75, UR71, 0x3 ;  /* 0x000000474b057291 */ /* 0x000fe2000f8e18ff */
[----:B------:R-:W-:Y:S02]  /*3900*/  PRMT R3, RZ, 0x654, R3 ;  /* 0x00000654ff037816 */ /* 0x000fe40000000003 */
[----:B------:R-:W2:Y:S01]  /*3910*/  LDS.128 R4, [R4+0x100] ;  /* 0x0001000004047984 */ /* 0x000ea20000000c00 */
[----:B-1----:R-:W-:Y:S02]  /*3920*/  @P0 SHF.L.U32 R2, R8, 0x1f, RZ ;  /* 0x0000001f08020819 */ /* 0x002fe400000006ff */
[----:B------:R-:W-:Y:S01]  /*3930*/  SHF.L.U32 R0, R11, 0x1f, RZ ;  /* 0x0000001f0b007819 */ /* 0x000fe200000006ff */
[----:B------:R-:W-:Y:S01]  /*3940*/  @!PT LDS RZ, [RZ] ;  /* 0x00000000fffff984 */ /* 0x000fe20000000800 */
[----:B------:R-:W-:Y:S01]  /*3950*/  @!PT LDS RZ, [RZ] ;  /* 0x00000000fffff984 */ /* 0x000fe20000000800 */
[----:B------:R-:W-:Y:S01]  /*3960*/  @!PT LDS RZ, [RZ] ;  /* 0x00000000fffff984 */ /* 0x000fe20000000800 */
[----:B------:R-:W-:Y:S01]  /*3970*/  @!PT LDS RZ, [RZ] ;  /* 0x00000000fffff984 */ /* 0x000fe20000000800 */
[----:B------:R1:W-:Y:S06]  /*3980*/  MEMBAR.ALL.CTA ;  /* 0x0000000000007992 */ /* 0x0003ec0000008000 */
[----:B-1----:R-:W1:Y:S01]  /*3990*/  FENCE.VIEW.ASYNC.S ;  /* 0x00000000000073c6 */ /* 0x002e620000000000 */
[----:B------:R-:W-:Y:S01]  /*39a0*/  R2UR UR6, R15 ;  /* 0x000000000f0672ca */ /* 0x000fe200000e0000 */
[----:B------:R-:W-:Y:S01]  /*39b0*/  IMAD.U32 R13, RZ, RZ, UR5 ;  /* 0x00000005ff0d7e24 */ /* 0x000fe2000f8e00ff */
[----:B-1----:R1:W-:Y:S01]  /*39c0*/  SYNCS.ARRIVE.TRANS64.RED.A1T0 RZ, [R3+URZ], RZ ;  /* 0x000000ff03ff79a7 */ /* 0x0023e200081004ff */
[----:B------:R1:W3:Y:S01]  /*39d0*/  @P0 SYNCS.PHASECHK.TRANS64.TRYWAIT P2, [UR4], R2 ;  /* 0x00000002ff0005a7 */ /* 0x0002e20008041104 */
[----:B------:R-:W-:Y:S01]  /*39e0*/  ULEA.HI UR4, UR75, UR75, URZ, 0x1 ;  /* 0x0000004b4b047291 */ /* 0x000fe2000f8f08ff */
[----:B--2---:R-:W-:-:S03]  /*39f0*/  LOP3.LUT P1, RZ, R6, 0x1, RZ, 0xc0, !PT ;  /* 0x0000000106ff7812 */ /* 0x004fc6000782c0ff */
[----:B------:R-:W-:-:S04]  /*3a00*/  ULOP3.LUT UR8, UR4, 0xffe, URZ, 0xc0, !UPT ;  /* 0x00000ffe04087892 */ /* 0x000fc8000f8ec0ff */
[----:B------:R-:W-:Y:S01]  /*3a10*/  UIADD3 UR8, UPT, UPT, -UR8, UR75, URZ ;  /* 0x0000004b08087290 */ /* 0x000fe2000fffe1ff */
[----:B------:R-:W2:Y:S01]  /*3a20*/  SYNCS.PHASECHK.TRANS64.TRYWAIT P0, [UR5+0xb0], R0 ;  /* 0x0000b000ff0075a7 */ /* 0x000ea20008001105 */
[----:B------:R-:W-:-:S04]  /*3a30*/  USHF.L.U32 UR5, UR4, 0x5, URZ ;  /* 0x0000000504057899 */ /* 0x000fc800080006ff */
[----:B------:R-:W-:-:S04]  /*3a40*/  ULOP3.LUT UR4, UR5, 0xffffffc0, URZ, 0xc0, !UPT ;  /* 0xffffffc005047892 */ /* 0x000fc8000f8ec0ff */
[----:B------:R-:W-:-:S04]  /*3a50*/  UIADD3 UR4, UPT, UPT, UR6, UR4, URZ ;  /* 0x0000000406047290 */ /* 0x000fc8000fffe0ff */
[----:B------:R-:W-:Y:S01]  /*3a60*/  ULEA UR8, UR8, UR4, 0x14 ;  /* 0x0000000408087291 */ /* 0x000fe2000f8ea0ff */
[----:B-123--:R-:W-:Y:S11]  /*3a70*/  @!P0 BRA `(.L_x_64) ;  /* 0x0000004800f48947 */ /* 0x00eff60003800000 */
.L_x_140:
[----:B------:R-:W-:Y:S01]  /*3a80*/  IADD3 R10, PT, PT, R10, 0x1, RZ ;  /* 0x000000010a0a7810 */ /* 0x000fe20007ffe0ff */
[----:B------:R-:W-:Y:S06]  /*3a90*/  BRA.U !UP4, `(.L_x_65) ;  /* 0x000000050cec7547 */ /* 0x000fec000b800000 */
[----:B------:R-:W-:Y:S01]  /*3aa0*/  R2UR UR69, R14 ;  /* 0x000000000e4572ca */ /* 0x000fe200000e0000 */
[----:B------:R-:W-:Y:S01]  /*3ab0*/  UPLOP3.LUT UP2, UPT, UPT, UPT, UPT, 0x40, 0x4 ;  /* 0x000000000004789c */ /* 0x000fe20003f4e870 */
[----:B------:R-:W-:Y:S01]  /*3ac0*/  R2UR UR68, R12 ;  /* 0x000000000c4472ca */ /* 0x000fe200000e0000 */
[----:B------:R-:W-:-:S14]  /*3ad0*/  UMOV UR7, UR9 ;  /* 0x0000000900077c82 */ /* 0x000fdc0008000000 */
.L_x_68:
[----:B------:R-:W-:Y:S02]  /*3ae0*/  UIADD3 UR69, UPT, UPT, UR69, 0x1, URZ ;  /* 0x0000000145457890 */ /* 0x000fe4000fffe0ff */
[----:B--2---:R-:W-:Y:S02]  /*3af0*/  ULEA UR5, UR7, UR71, 0x3 ;  /* 0x0000004707057291 */ /* 0x004fe4000f8e18ff */
[----:B------:R-:W-:Y:S01]  /*3b00*/  UISETP.NE.AND UP3, UPT, UR69, URZ, UPT ;  /* 0x000000ff4500728c */ /* 0x000fe2000bf65270 */
[----:B------:R-:W-:Y:S10]  /*3b10*/  @P2 BRA `(.L_x_66) ;  /* 0x00000000000c2947 */ /* 0x000ff40003800000 */
[----:B-1----:R-:W-:Y:S04]  /*3b20*/  SHF.L.U32 R2, R8, 0x1f, RZ ;  /* 0x0000001f08027819 */ /* 0x002fe800000006ff */
[----:B------:R-:W1:Y:S02]  /*3b30*/  SYNCS.PHASECHK.TRANS64.TRYWAIT P0, [UR5], R2 ;  /* 0x00000002ff0075a7 */ /* 0x000e640008001105 */
[----:B-1----:R-:W-:Y:S05]  /*3b40*/  @!P0 BRA `(.L_x_67) ;  /* 0x0000004800dc8947 */ /* 0x002fea0003800000 */
.L_x_66:
[----:B------:R-:W-:Y:S01]  /*3b50*/  UISETP.NE.AND UP0, UPT, UR68, 0x1, UPT ;  /* 0x000000014400788c */ /* 0x000fe2000bf05270 */
[----:B------:R-:W-:Y:S01]  /*3b60*/  PLOP3.LUT P2, PT, PT, PT, PT, 0x80, 0x8 ;  /* 0x000000000008781c */ /* 0x000fe20003f4f070 */
[----:B------:R-:W-:Y:S01]  /*3b70*/  UIADD3 UR9, UPT, UPT, UR7, 0x1, URZ ;  /* 0x0000000107097890 */ /* 0x000fe2000fffe0ff */
[----:B------:R-:W-:Y:S01]  /*3b80*/  MOV.SPILL R3, UR77 ;  /* 0x0000004d00037c02 */ /* 0x000fe20009000f00 */
[----:B------:R-:W-:Y:S01]  /*3b90*/  UIADD3 UR70, UPT, UPT, UR5, 0x18, URZ ;  /* 0x0000001805467890 */ /* 0x000fe2000fffe0ff */
[----:B-1----:R-:W-:Y:S01]  /*3ba0*/  MOV.SPILL R2, UR76 ;  /* 0x0000004c00027c02 */ /* 0x002fe20009000f00 */
[----:B------:R-:W-:Y:S01]  /*3bb0*/  UISETP.NE.AND UP1, UPT, UR9, 0x3, UPT ;  /* 0x000000030900788c */ /* 0x000fe2000bf25270 */
[----:B------:R-:W-:Y:S01]  /*3bc0*/  PLOP3.LUT P0, PT, PT, PT, UP0, 0x80, 0x8 ;  /* 0x000000000008781c */ /* 0x000fe20003f0f008 */
[----:B------:R-:W-:Y:S02]  /*3bd0*/  ULEA UR6, UR7, UR74, 0xb ;  /* 0x0000004a07067291 */ /* 0x000fe4000f8e58ff */
[----:B------:R-:W-:Y:S02]  /*3be0*/  USEL UR5, URZ, 0x1, UP1 ;  /* 0x00000001ff057887 */ /* 0x000fe40008800000 */
[----:B------:R-:W-:Y:S02]  /*3bf0*/  USEL UR9, UR9, URZ, UP1 ;  /* 0x000000ff09097287 */ /* 0x000fe40008800000 */
[----:B------:R-:W-:Y:S02]  /*3c00*/  ULEA UR4, UR7, UR73, 0xb ;  /* 0x0000004907047291 */ /* 0x000fe4000f8e58ff */
[----:B------:R-:W-:Y:S01]  /*3c10*/  @UP0 ULEA UR7, UR9, UR71, 0x3 ;  /* 0x0000004709070291 */ /* 0x000fe2000f8e18ff */
[----:B------:R-:W-:Y:S01]  /*3c20*/  LOP3.LUT R8, R8, UR5, RZ, 0x3c, !PT ;  /* 0x0000000508087c12 */ /* 0x000fe2000f8e3cff */
[----:B------:R-:W-:Y:S02]  /*3c30*/  UIADD3 UR22, UPT, UPT, UR6, 0x2, URZ ;  /* 0x0000000206167890 */ /* 0x000fe4000fffe0ff */
[----:B------:R-:W-:Y:S01]  /*3c40*/  UIADD3 UR18, UPT, UPT, UR4, 0x2, URZ ;  /* 0x0000000204127890 */ /* 0x000fe2000fffe0ff */
[----:B------:R-:W-:Y:S01]  /*3c50*/  @P0 SHF.L.U32 R0, R8, 0x1f, RZ ;  /* 0x0000001f08000819 */ /* 0x000fe200000006ff */
[----:B------:R-:W-:Y:S02]  /*3c60*/  UIADD3 UR14, UPT, UPT, UR6, 0x4, URZ ;  /* 0x00000004060e7890 */ /* 0x000fe4000fffe0ff */
[----:B------:R-:W-:Y:S01]  /*3c70*/  UIADD3 UR12, UPT, UPT, UR4, 0x4, URZ ;  /* 0x00000004040c7890 */ /* 0x000fe2000fffe0ff */
[----:B------:R2:W3:Y:S01]  /*3c80*/  @P0 SYNCS.PHASECHK.TRANS64.TRYWAIT P2, [UR7], R0 ;  /* 0x00000000ff0005a7 */ /* 0x0004e20008041107 */
[----:B------:R-:W-:Y:S02]  /*3c90*/  UIADD3 UR66, UPT, UPT, UR6, 0x6, URZ ;  /* 0x0000000606427890 */ /* 0x000fe4000fffe0ff */
        /* <DEDUP_REMOVED lines=24> */
[----:B------:R-:W-:Y:S01]  /*3e20*/  UIADD3 UR68, UPT, UPT, UR68, -0x1, URZ ;  /* 0xffffffff44447890 */ /* 0x000fe2000fffe0ff */
[----:B------:R-:W-:Y:S01]  /*3e30*/  UMOV UR7, 0x40004040 ;  /* 0x4000404000077882 */ /* 0x000fe20000000000 */
[----:B------:R-:W-:Y:S01]  /*3e40*/  UMOV UR76, 0x0 ;  /* 0x00000000004c7882 */ /* 0x000fe20000000000 */
[----:B------:R-:W-:Y:S01]  /*3e50*/  UMOV UR77, 0x4100910 ;  /* 0x04100910004d7882 */ /* 0x000fe20000000000 */
[----:B------:R-:W-:Y:S01]  /*3e60*/  UMOV UR5, 0x40004040 ;  /* 0x4000404000057882 */ /* 0x000fe20000000000 */
[----:B------:R-:W-:Y:S01]  /*3e70*/  UMOV UR23, 0x40004040 ;  /* 0x4000404000177882 */ /* 0x000fe20000000000 */
[----:B------:R1:W-:Y:S01]  /*3e80*/  UTCHMMA gdesc[UR4], gdesc[UR6], tmem[UR8], tmem[UR76], idesc[UR77], UP2 ;  /* 0x00ff4c06040075ea */ /* 0x0003e20009000008 */
[----:B------:R-:W-:Y:S01]  /*3e90*/  UPLOP3.LUT UP2, UPT, UPT, UPT, UPT, 0x80, 0x8 ;  /* 0x000000000008789c */ /* 0x000fe20003f4f070 */
[----:B------:R-:W-:Y:S01]  /*3ea0*/  UMOV UR19, 0x40004040 ;  /* 0x4000404000137882 */ /* 0x000fe20000000000 */
[----:B------:R-:W-:Y:S01]  /*3eb0*/  UMOV UR15, 0x40004040 ;  /* 0x40004040000f7882 */ /* 0x000fe20000000000 */
[----:B------:R4:W-:Y:S01]  /*3ec0*/  UTCHMMA gdesc[UR18], gdesc[UR22], tmem[UR8], tmem[UR76], idesc[UR77], UPT ;  /* 0x00ff4c16120075ea */ /* 0x0009e2000b800008 */
[----:B------:R-:W-:Y:S01]  /*3ed0*/  UMOV UR13, 0x40004040 ;  /* 0x40004040000d7882 */ /* 0x000fe20000000000 */
        /* <DEDUP_REMOVED lines=18> */
[----:B-1----:R-:W-:Y:S01]  /*4000*/  UIADD3 UR4, UPT, UPT, UR4, 0x606, URZ ;  /* 0x0000060604047890 */ /* 0x002fe2000fffe0ff */
[----:B------:R-:W-:Y:S01]  /*4010*/  UMOV UR6, 0x0 ;  /* 0x0000000000067882 */ /* 0x000fe20000000000 */
[----:B------:R-:W-:Y:S01]  /*4020*/  UMOV UR7, 0x4100910 ;  /* 0x0410091000077882 */ /* 0x000fe20000000000 */
[----:B------:R-:W-:Y:S01]  /*4030*/  UMOV UR31, 0x40004040 ;  /* 0x40004040001f7882 */ /* 0x000fe20000000000 */
[----:B----4-:R-:W-:Y:S01]  /*4040*/  UMOV UR22, 0x0 ;  /* 0x0000000000167882 */ /* 0x010fe20000000000 */
[----:B------:R-:W-:Y:S01]  /*4050*/  UMOV UR23, 0x4100910 ;  /* 0x0410091000177882 */ /* 0x000fe20000000000 */
[----:B------:R-:W-:Y:S01]  /*4060*/  R2UR.FILL UR77, R3 ;  /* 0x00000000034d72ca */ /* 0x000fe200004e0000 */
[----:B------:R1:W-:Y:S01]  /*4070*/  UTCHMMA gdesc[UR12], gdesc[UR14], tmem[UR8], tmem[UR22], idesc[UR23], UPT ;  /* 0x00ff160e0c0075ea */ /* 0x0003e2000b800008 */
[----:B------:R-:W-:Y:S01]  /*4080*/  R2UR.FILL UR76, R2 ;  /* 0x00000000024c72ca */ /* 0x000fe200004e0000 */
[----:B------:R-:W-:Y:S01]  /*4090*/  UTCHMMA gdesc[UR64], gdesc[UR66], tmem[UR8], tmem[UR22], idesc[UR23], UPT ;  /* 0x00ff1642400075ea */ /* 0x000fe2000b800008 */
[----:B------:R-:W-:Y:S01]  /*40a0*/  UTCHMMA gdesc[UR60], gdesc[UR62], tmem[UR8], tmem[UR22], idesc[UR23], UPT ;  /* 0x00ff163e3c0075ea */ /* 0x000fe2000b800008 */
[----:B------:R-:W-:Y:S01]  /*40b0*/  UMOV UR18, 0x0 ;  /* 0x0000000000127882 */ /* 0x000fe20000000000 */
[----:B------:R-:W-:Y:S01]  /*40c0*/  UMOV UR19, 0x4100910 ;  /* 0x0410091000137882 */ /* 0x000fe20000000000 */
[----:B------:R-:W-:Y:S01]  /*40d0*/  UMOV UR29, 0x40004040 ;  /* 0x40004040001d7882 */ /* 0x000fe20000000000 */
[----:B------:R-:W-:Y:S01]  /*40e0*/  UTCHMMA gdesc[UR56], gdesc[UR58], tmem[UR8], tmem[UR18], idesc[UR19], UPT ;  /* 0x00ff123a380075ea */ /* 0x000fe2000b800008 */
[----:B------:R-:W-:Y:S01]  /*40f0*/  UTCHMMA gdesc[UR52], gdesc[UR54], tmem[UR8], tmem[UR18], idesc[UR19], UPT ;  /* 0x00ff1236340075ea */ /* 0x000fe2000b800008 */
[----:B------:R-:W-:Y:S01]  /*4100*/  UTCHMMA gdesc[UR48], gdesc[UR50], tmem[UR8], tmem[UR18], idesc[UR19], UPT ;  /* 0x00ff1232300075ea */ /* 0x000fe2000b800008 */
[----:B------:R-:W-:Y:S01]  /*4110*/  UTCHMMA gdesc[UR44], gdesc[UR46], tmem[UR8], tmem[UR6], idesc[UR7], UPT ;  /* 0x00ff062e2c0075ea */ /* 0x000fe2000b800008 */
[----:B------:R-:W-:Y:S01]  /*4120*/  UMOV UR27, 0x40004040 ;  /* 0x40004040001b7882 */ /* 0x000fe20000000000 */
[----:B------:R-:W-:Y:S01]  /*4130*/  UMOV UR25, 0x40004040 ;  /* 0x4000404000197882 */ /* 0x000fe20000000000 */
[----:B------:R-:W-:Y:S01]  /*4140*/  UMOV UR21, 0x40004040 ;  /* 0x4000404000157882 */ /* 0x000fe20000000000 */
[----:B------:R-:W-:Y:S01]  /*4150*/  UMOV UR17, 0x40004040 ;  /* 0x4000404000117882 */ /* 0x000fe20000000000 */
[----:B------:R-:W-:Y:S01]  /*4160*/  UMOV UR11, 0x40004040 ;  /* 0x40004040000b7882 */ /* 0x000fe20000000000 */
[----:B-1----:R-:W-:Y:S01]  /*4170*/  UMOV UR12, 0x0 ;  /* 0x00000000000c7882 */ /* 0x002fe20000000000 */
[----:B------:R-:W-:Y:S01]  /*4180*/  UMOV UR13, 0x4100910 ;  /* 0x04100910000d7882 */ /* 0x000fe20000000000 */
[----:B------:R-:W-:Y:S01]  /*4190*/  UMOV UR14, 0x0 ;  /* 0x00000000000e7882 */ /* 0x000fe20000000000 */
[----:B------:R-:W-:Y:S01]  /*41a0*/  UTCHMMA gdesc[UR40], gdesc[UR42], tmem[UR8], tmem[UR12], idesc[UR13], UPT ;  /* 0x00ff0c2a280075ea */ /* 0x000fe2000b800008 */
[----:B------:R-:W-:Y:S01]  /*41b0*/  UTCHMMA gdesc[UR36], gdesc[UR38], tmem[UR8], tmem[UR6], idesc[UR7], UPT ;  /* 0x00ff0626240075ea */ /* 0x000fe2000b800008 */
[----:B------:R-:W-:Y:S01]  /*41c0*/  UMOV UR15, 0x4100910 ;  /* 0x04100910000f7882 */ /* 0x000fe20000000000 */
[----:B------:R-:W-:Y:S01]  /*41d0*/  UTCHMMA gdesc[UR32], gdesc[UR34], tmem[UR8], tmem[UR18], idesc[UR19], UPT ;  /* 0x00ff1222200075ea */ /* 0x000fe2000b800008 */
[----:B------:R-:W-:Y:S01]  /*41e0*/  UTCHMMA gdesc[UR28], gdesc[UR30], tmem[UR8], tmem[UR14], idesc[UR15], UPT ;  /* 0x00ff0e1e1c0075ea */ /* 0x000fe2000b800008 */
[----:B------:R-:W-:Y:S01]  /*41f0*/  UTCHMMA gdesc[UR24], gdesc[UR26], tmem[UR8], tmem[UR12], idesc[UR13], UPT ;  /* 0x00ff0c1a180075ea */ /* 0x000fe2000b800008 */
[----:B------:R1:W-:Y:S01]  /*4200*/  UTCHMMA gdesc[UR16], gdesc[UR20], tmem[UR8], tmem[UR6], idesc[UR7], UPT ;  /* 0x00ff0614100075ea */ /* 0x0003e2000b800008 */
[----:B------:R2:W-:Y:S01]  /*4210*/  UTCHMMA gdesc[UR4], gdesc[UR10], tmem[UR8], tmem[UR76], idesc[UR77], UPT ;  /* 0x00ff4c0a040075ea */ /* 0x0005e2000b800008 */
[----:B------:R2:W-:Y:S01]  /*4220*/  UTCBAR.MULTICAST [UR70], URZ, UR72 ;  /* 0x000000ff460073e9 */ /* 0x0005e20008000848 */
[----:B-1----:R-:W-:Y:S01]  /*4230*/  UMOV UR7, UR9 ;  /* 0x0000000900077c82 */ /* 0x002fe20008000000 */
[----:B---3--:R-:W-:Y:S05]  /*4240*/  BRA.U UP3, `(.L_x_68) ;  /* 0xfffffff903247547 */ /* 0x008fea000b83ffff */
.L_x_65:
[----:B--2---:R-:W-:Y:S02]  /*4250*/  R2UR UR4, R13 ;  /* 0x000000000d0472ca */ /* 0x004fe400000e0000 */
[----:B------:R-:W-:-:S04]  /*4260*/  ISETP.NE.AND P0, PT, R10, 0x2, PT ;  /* 0x000000020a00780c */ /* 0x000fc80003f05270 */
[----:B-1----:R-:W-:Y:S02]  /*4270*/  SEL R0, RZ, 0x1, P0 ;  /* 0x00000001ff007807 */ /* 0x002fe40000000000 */
[----:B------:R-:W-:Y:S02]  /*4280*/  SEL R10, R10, RZ, P0 ;  /* 0x000000ff0a0a7207 */ /* 0x000fe40000000000 */
[----:B------:R-:W-:-:S03]  /*4290*/  LOP3.LUT R9, R9, R0, RZ, 0x3c, !PT ;  /* 0x0000000009097212 */ /* 0x000fc600078e3cff */
[----:B------:R-:W-:Y:S02]  /*42a0*/  UIADD3 UR5, UPT, UPT, UR4, 0x90, URZ ;  /* 0x0000009004057890 */ /* 0x000fe4000fffe0ff */
[----:B------:R-:W-:-:S04]  /*42b0*/  UIADD3 UR4, UPT, UPT, UR75, 0x1, URZ ;  /* 0x000000014b047890 */ /* 0x000fc8000fffe0ff */
[----:B------:R-:W-:-:S03]  /*42c0*/  UISETP.NE.AND UP0, UPT, UR4, 0x4, UPT ;  /* 0x000000040400788c */ /* 0x000fc6000bf05270 */
[----:B------:R1:W-:Y:S01]  /*42d0*/  UTCBAR [UR5], URZ ;  /* 0x000000ff050073e9 */ /* 0x0003e200080000ff */
[----:B------:R-:W-:Y:S02]  /*42e0*/  USEL UR6, URZ, 0x1, UP0 ;  /* 0x00000001ff067887 */ /* 0x000fe40008000000 */
[----:B------:R-:W-:-:S04]  /*42f0*/  USEL UR75, UR4, URZ, UP0 ;  /* 0x000000ff044b7287 */ /* 0x000fc80008000000 */
[----:B------:R-:W-:Y:S01]  /*4300*/  LOP3.LUT R11, R11, UR6, RZ, 0x3c, !PT ;  /* 0x000000060b0b7c12 */ /* 0x000fe2000f8e3cff */
[----:B------:R-:W-:Y:S07]  /*4310*/  @P1 BRA `(.L_x_69) ;  /* 0xfffffff400501947 */ /* 0x000fee000383ffff */
[----:B------:R-:W2:Y:S01]  /*4320*/  S2UR UR8, SR_CgaCtaId ;  /* 0x00000000000879c3 */ /* 0x000ea20000008800 */
[----:B------:R-:W-:Y:S01]  /*4330*/  ELECT P0, URZ, PT ;  /* 0x0000000000ff782f */ /* 0x000fe20003800000 */
[----:B------:R-:W-:Y:S01]  /*4340*/  IMAD.MOV.U32 R0, RZ, RZ, 0x1 ;  /* 0x00000001ff007424 */ /* 0x000fe200078e00ff */
[----:B------:R-:W-:Y:S01]  /*4350*/  UIADD3 UR71, UPT, UPT, UR71, 0xb0, URZ ;  /* 0x000000b047477890 */ /* 0x000fe2000fffe0ff */
[----:B------:R-:W-:Y:S01]  /*4360*/  SHF.L.U32 R2, R11, 0x1f, RZ ;  /* 0x0000001f0b027819 */ /* 0x000fe200000006ff */
[----:B------:R-:W-:-:S03]  /*4370*/  UMOV UR4, 0x40 ;  /* 0x0000004000047882 */ /* 0x000fc60000000000 */
[----:B------:R-:W-:Y:S01]  /*4380*/  UVIRTCOUNT.DEALLOC.SMPOOL 0x80 ;  /* 0x000000800000784c */ /* 0x000fe20000000000 */
[----:B--2---:R-:W-:Y:S02]  /*4390*/  ULEA UR8, UR8, UR4, 0x18 ;  /* 0x0000000408087291 */ /* 0x004fe4000f8ec0ff */
[----:B------:R-:W-:-:S07]  /*43a0*/  ULEA UR4, UR75, UR71, 0x3 ;  /* 0x000000474b047291 */ /* 0x000fce000f8e18ff */
[----:B------:R2:W-:Y:S02]  /*43b0*/  @P0 STS.U8 [UR8+0x1c], R0 ;  /* 0x00001c00ff000988 */ /* 0x0005e40008000008 */
[----:B------:R-:W3:Y:S02]  /*43c0*/  SYNCS.PHASECHK.TRANS64.TRYWAIT P0, [UR4], R2 ;  /* 0x00000002ff0075a7 */ /* 0x000ee40008001104 */
[----:B--23--:R-:W-:Y:S05]  /*43d0*/  @!P0 BRA `(.L_x_70) ;  /* 0x0000004000d08947 */ /* 0x00cfea0003800000 */
.L_x_143:
[----:B------:R-:W-:-:S04]  /*43e0*/  UIADD3 UR4, UPT, UPT, UR75, 0x1, URZ ;  /* 0x000000014b047890 */ /* 0x000fc8000fffe0ff */
[----:B------:R-:W-:-:S04]  /*43f0*/  UISETP.NE.AND UP0, UPT, UR4, 0x4, UPT ;  /* 0x000000040400788c */ /* 0x000fc8000bf05270 */
[----:B------:R-:W-:Y:S02]  /*4400*/  USEL UR6, URZ, 0x1, UP0 ;  /* 0x00000001ff067887 */ /* 0x000fe40008000000 */
[----:B------:R-:W-:-:S04]  /*4410*/  USEL UR4, UR4, URZ, UP0 ;  /* 0x000000ff04047287 */ /* 0x000fc80008000000 */
[----:B-1----:R-:W-:Y:S01]  /*4420*/  ULEA UR5, UR4, UR71, 0x3 ;  /* 0x0000004704057291 */ /* 0x002fe2000f8e18ff */
[----:B--2---:R-:W-:-:S04]  /*4430*/  LOP3.LUT R2, R11, UR6, RZ, 0x3c, !PT ;  /* 0x000000060b027c12 */ /* 0x004fc8000f8e3cff */
[----:B------:R-:W-:-:S04]  /*4440*/  SHF.L.U32 R3, R2, 0x1f, RZ ;  /* 0x0000001f02037819 */ /* 0x000fc800000006ff */
[----:B------:R-:W1:Y:S02]  /*4450*/  SYNCS.PHASECHK.TRANS64.TRYWAIT P0, [UR5], R3 ;  /* 0x00000003ff0075a7 */ /* 0x000e640008001105 */
[----:B-1----:R-:W-:Y:S05]  /*4460*/  @!P0 BRA `(.L_x_71) ;  /* 0x0000004000c48947 */ /* 0x002fea0003800000 */
.L_x_145:
        /* <DEDUP_REMOVED lines=9> */
.L_x_147:
[----:B------:R-:W-:-:S04]  /*4500*/  UIADD3 UR4, UPT, UPT, UR4, 0x1, URZ ;  /* 0x0000000104047890 */ /* 0x000fc8000fffe0ff */
[----:B------:R-:W-:-:S04]  /*4510*/  UISETP.NE.AND UP0, UPT, UR4, 0x4, UPT ;  /* 0x000000040400788c */ /* 0x000fc8000bf05270 */
[----:B------:R-:W-:Y:S02]  /*4520*/  USEL UR5, URZ, 0x1, UP0 ;  /* 0x00000001ff057887 */ /* 0x000fe40008000000 */
[----:B------:R-:W-:-:S04]  /*4530*/  USEL UR4, UR4, URZ, UP0 ;  /* 0x000000ff04047287 */ /* 0x000fc80008000000 */
[----:B------:R-:W-:Y:S01]  /*4540*/  ULEA UR4, UR4, UR71, 0x3 ;  /* 0x0000004704047291 */ /* 0x000fe2000f8e18ff */
[----:B------:R-:W-:-:S04]  /*4550*/  LOP3.LUT R2, R2, UR5, RZ, 0x3c, !PT ;  /* 0x0000000502027c12 */ /* 0x000fc8000f8e3cff */
[----:B------:R-:W-:-:S04]  /*4560*/  SHF.L.U32 R2, R2, 0x1f, RZ ;  /* 0x0000001f02027819 */ /* 0x000fc800000006ff */
[----:B------:R-:W2:Y:S02]  /*4570*/  SYNCS.PHASECHK.TRANS64.TRYWAIT P0, [UR4], R2 ;  /* 0x00000002ff0075a7 */ /* 0x000ea40008001104 */
[----:B--2---:R-:W-:Y:S05]  /*4580*/  @!P0 BRA `(.L_x_73) ;  /* 0x0000004000ac8947 */ /* 0x004fea0003800000 */
.L_x_149:
[----:B------:R-:W-:Y:S01]  /*4590*/  NOP ;  /* 0x0000000000007918 */ /* 0x000fe20000000000 */
[----:B-1----:R-:W1:Y:S01]  /*45a0*/  LDS R0, [UR8+0x14] ;  /* 0x00001408ff007984 */ /* 0x002e620008000800 */
[----:B------:R-:W-:Y:S01]  /*45b0*/  R2UR UR4, R15 ;  /* 0x000000000f0472ca */ /* 0x000fe200000e0000 */
[----:B------:R-:W-:Y:S01]  /*45c0*/  UMOV UR5, 0xffff ;  /* 0x0000ffff00057882 */ /* 0x000fe20000000000 */
[----:B------:R-:W-:-:S11]  /*45d0*/  UMOV UR6, 0x1 ;  /* 0x0000000100067882 */ /* 0x000fd60000000000 */
[----:B------:R-:W-:-:S04]  /*45e0*/  ULOP3.LUT UR4, UR4, 0xffff, URZ, 0xc0, !UPT ;  /* 0x0000ffff04047892 */ /* 0x000fc8000f8ec0ff */
[----:B------:R-:W-:-:S04]  /*45f0*/  USHF.R.U32.HI UR4, URZ, 0x5, UR4 ;  /* 0x00000005ff047899 */ /* 0x000fc80008011604 */
[----:B------:R-:W-:Y:S02]  /*4600*/  USHF.L.U32 UR5, UR5, UR4, URZ ;  /* 0x0000000405057299 */ /* 0x000fe400080006ff */
[----:B------:R-:W-:-:S04]  /*4610*/  USHF.L.U32 UR4, UR6, UR4, URZ ;  /* 0x0000000406047299 */ /* 0x000fc800080006ff */
[----:B-1----:R-:W-:-:S04]  /*4620*/  LOP3.LUT R0, R0, UR5, RZ, 0xc0, !PT ;  /* 0x0000000500007c12 */ /* 0x002fc8000f8ec0ff */
[----:B------:R-:W-:-:S13]  /*4630*/  ISETP.NE.AND P0, PT, R0, UR5, PT ;  /* 0x0000000500007c0c */ /* 0x000fda000bf05270 */
[----:B------:R-:W-:Y:S05]  /*4640*/  @P0 BRA `(.L_x_74) ;  /* 0x0000000000580947 */ /* 0x000fea0003800000 */
[----:B------:R-:W1:Y:S02]  /*4650*/  LDS R0, [UR8+0x18] ;  /* 0x00001808ff007984 */ /* 0x000e640008000800 */
[----:B-1----:R-:W-:-:S04]  /*4660*/  LOP3.LUT R0, R0, UR4, RZ, 0xc0, !PT ;  /* 0x0000000400007c12 */ /* 0x002fc8000f8ec0ff */
[----:B------:R-:W-:-:S13]  /*4670*/  ISETP.NE.AND P0, PT, R0, UR4, PT ;  /* 0x0000000400007c0c */ /* 0x000fda000bf05270 */
[----:B------:R-:W-:Y:S05]  /*4680*/  @P0 BRA `(.L_x_75) ;  /* 0x00000000003c0947 */ /* 0x000fea0003800000 */
[----:B------:R-:W1:Y:S01]  /*4690*/  S2R R2, SR_LANEID ;  /* 0x0000000000027919 */ /* 0x000e620000000000 */
[----:B------:R-:W-:-:S06]  /*46a0*/  ULOP3.LUT UR5, URZ, UR5, URZ, 0x33, !UPT ;  /* 0x00000005ff057292 */ /* 0x000fcc000f8e33ff */
[----:B------:R-:W-:-:S04]  /*46b0*/  IMAD.U32 R0, RZ, RZ, UR5 ;  /* 0x00000005ff007e24 */ /* 0x000fc8000f8e00ff */
[----:B------:R2:W3:Y:S02]  /*46c0*/  REDUX UR7, R0 ;  /* 0x00000000000773c4 */ /* 0x0004e40000000000 */
[----:B------:R4:W-:Y:S01]  /*46d0*/  UTCATOMSWS.AND URZ, UR5 ;  /* 0x0000000500ff79e3 */ /* 0x0009e20008000000 */
[----:B--2---:R-:W-:Y:S01]  /*46e0*/  LOP3.LUT R0, RZ, UR4, RZ, 0x33, !PT ;  /* 0x00000004ff007c12 */ /* 0x004fe2000f8e33ff */
[----:B------:R-:W-:Y:S02]  /*46f0*/  VOTEU.ANY UR4, UPT, PT ;  /* 0x0000000000047886 */ /* 0x000fe400038e0100 */
[----:B------:R-:W-:Y:S02]  /*4700*/  UFLO.U32 UR4, UR4 ;  /* 0x00000004000472bd */ /* 0x000fe400080e0000 */
[----:B------:R-:W2:Y:S04]  /*4710*/  REDUX UR6, R0 ;  /* 0x00000000000673c4 */ /* 0x000ea80000000000 */
[----:B-1----:R-:W-:-:S02]  /*4720*/  ISETP.EQ.U32.AND P0, PT, R2, UR4, PT ;  /* 0x0000000402007c0c */ /* 0x002fc4000bf02070 */
[----:B---3--:R-:W-:-:S11]  /*4730*/  MOV R2, UR7 ;  /* 0x0000000700027c02 */ /* 0x008fd60008000f00 */
[----:B------:R4:W-:Y:S01]  /*4740*/  @P0 ATOMS.AND RZ, [UR8+0x14], R2 ;  /* 0x00001402ffff098c */ /* 0x0009e2000a800008 */
[----:B--2---:R-:W-:-:S05]  /*4750*/  IMAD.U32 R0, RZ, RZ, UR6 ;  /* 0x00000006ff007e24 */ /* 0x004fca000f8e00ff */
[----:B------:R4:W-:Y:S01]  /*4760*/  @P0 ATOMS.AND RZ, [UR8+0x18], R0 ;  /* 0x00001800ffff098c */ /* 0x0009e2000a800008 */
[----:B------:R-:W-:Y:S05]  /*4770*/  BRA `(.L_x_76) ;  /* 0x0000000000147947 */ /* 0x000fea0003800000 */
.L_x_75:
[----:B------:R-:W-:Y:S02]  /*4780*/  MOV R2, 0x47a0 ;  /* 0x000047a000027802 */ /* 0x000fe40000000f00 */
[----:B-----5:R-:W-:Y:S05]  /*4790*/  CALL.REL.NOINC `($__internal_0_$__cuda_sm10x_tcgen05_guardrail_trap_col_being_dealloced_not_returned_by_alloc) ;  /* 0x00000044001c7944 */ /* 0x020fea0003c00000 */
[----:B------:R-:W-:Y:S05]  /*47a0*/  BRA `(.L_x_76) ;  /* 0x0000000000087947 */ /* 0x000fea0003800000 */
.L_x_74:
[----:B------:R-:W-:Y:S02]  /*47b0*/  MOV R2, 0x47d0 ;  /* 0x000047d000027802 */ /* 0x000fe40000000f00 */
[----:B-----5:R-:W-:Y:S05]  /*47c0*/  CALL.REL.NOINC `($__internal_2_$__cuda_sm10x_tcgen05_guardrail_trap_unallocated_columns_being_dealloced) ;  /* 0x0000004400287944 */ /* 0x020fea0003c00000 */
.L_x_76:
[----:B------:R-:W-:Y:S01]  /*47d0*/  NOP ;  /* 0x0000000000007918 */ /* 0x000fe20000000000 */
[----:B----4-:R-:W-:Y:S05]  /*47e0*/  EXIT ;  /* 0x000000000000794d */ /* 0x010fea0003800000 */
.L_x_58:
[----:B------:R-:W-:-:S09]  /*47f0*/  UISETP.NE.OR UP0, UPT, UR18, 0x3, !UP3 ;  /* 0x000000031200788c */ /* 0x000fd2000df05670 */
[----:B------:R-:W-:Y:S05]  /*4800*/  BRA.U UP0, `(.L_x_77) ;  /* 0x0000001100247547 */ /* 0x000fea000b800000 */
[----:B------:R-:W2:Y:S01]  /*4810*/  LDCU.64 UR4, c[0x0][0x888] ;  /* 0x00011100ff0477ac */ /* 0x000ea20008000a00 */
[----:B------:R-:W3:Y:S01]  /*4820*/  LDC.64 R12, c[0x0][0x348] ;  /* 0x0000d200ff0c7b82 */ /* 0x000ee20000000a00 */
[----:B------:R-:W-:Y:S02]  /*4830*/  HFMA2 R9, -RZ, RZ, 0, 0 ;  /* 0x00000000ff097431 */ /* 0x000fe400000001ff */
[----:B------:R-:W-:Y:S01]  /*4840*/  IMAD.MOV.U32 R11, RZ, RZ, 0x1 ;  /* 0x00000001ff0b7424 */ /* 0x000fe200078e00ff */
[----:B------:R-:W4:Y:S01]  /*4850*/  LDCU UR36, c[0x0][0x370] ;  /* 0x00006e00ff2477ac */ /* 0x000f220008000800 */
[----:B------:R-:W-:Y:S01]  /*4860*/  IMAD.MOV.U32 R10, RZ, RZ, RZ ;  /* 0x000000ffff0a7224 */ /* 0x000fe200078e00ff */
[----:B------:R-:W-:Y:S01]  /*4870*/  MOV R3, 0x2000 ;  /* 0x0000200000037802 */ /* 0x000fe20000000f00 */
[----:B------:R-:W4:Y:S01]  /*4880*/  LDCU.128 UR32, c[0x0][0xb10] ;  /* 0x00016200ff2077ac */ /* 0x000f220008000c00 */
[----:B------:R-:W1:Y:S01]  /*4890*/  LDCU UR29, c[0x0][0x374] ;  /* 0x00006e80ff1d77ac */ /* 0x000e620008000800 */
[----:B------:R-:W1:Y:S01]  /*48a0*/  LDCU.64 UR30, c[0x0][0x890] ;  /* 0x00011200ff1e77ac */ /* 0x000e620008000a00 */
[----:B--2---:R-:W-:Y:S01]  /*48b0*/  UISETP.NE.U32.AND UP0, UPT, UR4, URZ, UPT ;  /* 0x000000ff0400728c */ /* 0x004fe2000bf05070 */
[----:B------:R-:W2:Y:S01]  /*48c0*/  LDCU UR15, c[0x0][0xb0c] ;  /* 0x00016180ff0f77ac */ /* 0x000ea20008000800 */
[----:B------:R-:W3:Y:S01]  /*48d0*/  LDCU UR41, c[0x0][0xb20] ;  /* 0x00016400ff2977ac */ /* 0x000ee20008000800 */
[----:B------:R-:W3:Y:S01]  /*48e0*/  LDCU UR4, c[0x0][0xb30] ;  /* 0x00016600ff0477ac */ /* 0x000ee20008000800 */
[----:B----4-:R-:W-:-:S02]  /*48f0*/  UIMAD.WIDE.U32 UR6, UR36, UR32, URZ ;  /* 0x00000020240672a5 */ /* 0x010fc4000f8e00ff */
[----:B-1----:R-:W-:Y:S02]  /*4900*/  UIMAD.WIDE.U32 UR8, UR29, UR35, URZ ;  /* 0x000000231d0872a5 */ /* 0x002fe4000f8e00ff */
[----:B------:R-:W-:Y:S02]  /*4910*/  USEL UR40, URZ, 0x1, UP5 ;  /* 0x00000001ff287887 */ /* 0x000fe4000a800000 */
[----:B------:R-:W-:Y:S02]  /*4920*/  UISETP.NE.U32.AND UP6, UPT, UR30, URZ, UPT ;  /* 0x000000ff1e00728c */ /* 0x000fe4000bfc5070 */
[----:B------:R-:W-:Y:S01]  /*4930*/  UISETP.NE.AND.EX UP5, UPT, UR5, URZ, UPT, UP0 ;  /* 0x000000ff0500728c */ /* 0x000fe2000bfa5300 */
[----:B------:R-:W-:Y:S01]  /*4940*/  UMOV UR24, 0x400 ;  /* 0x0000040000187882 */ /* 0x000fe20000000000 */
[----:B------:R-:W-:Y:S01]  /*4950*/  UISETP.NE.AND UP0, UPT, UR39, 0x1, UPT ;  /* 0x000000012700788c */ /* 0x000fe2000bf05270 */
[----:B------:R-:W-:Y:S01]  /*4960*/  UMOV UR6, UR7 ;  /* 0x0000000700067c82 */ /* 0x000fe20008000000 */
[----:B------:R-:W-:Y:S01]  /*4970*/  UMOV UR37, UR9 ;  /* 0x0000000900257c82 */ /* 0x000fe20008000000 */
[----:B--2---:R-:W-:Y:S01]  /*4980*/  UISETP.NE.AND UP0, UPT, UR15, 0x1, UPT ;  /* 0x000000010f00788c */ /* 0x004fe2000bf05270 */
[----:B------:R-:W-:Y:S01]  /*4990*/  UMOV UR25, URZ ;  /* 0x000000ff00197c82 */ /* 0x000fe20008000000 */
[----:B------:R-:W-:-:S02]  /*49a0*/  UPLOP3.LUT UP4, UPT, UPT, UPT, UPT, 0x40, 0x4 ;  /* 0x000000000004789c */ /* 0x000fc40003f8e870 */
[----:B------:R-:W-:Y:S01]  /*49b0*/  UISETP.GE.AND UP2, UPT, UR39, 0x1, UPT ;  /* 0x000000012700788c */ /* 0x000fe2000bf46270 */
[----:B------:R-:W1:Y:S01]  /*49c0*/  LDCU.64 UR16, c[0x0][0xb28] ;  /* 0x00016500ff1077ac */ /* 0x000e620008000a00 */
[----:B------:R-:W-:Y:S02]  /*49d0*/  ULEA UR24, UR55, UR24, 0x18 ;  /* 0x0000001837187291 */ /* 0x000fe4000f8ec0ff */
[----:B------:R-:W-:Y:S02]  /*49e0*/  UISETP.NE.AND.EX UP6, UPT, UR31, URZ, UPT, UP6 ;  /* 0x000000ff1f00728c */ /* 0x000fe4000bfc5360 */
[----:B------:R-:W-:Y:S02]  /*49f0*/  USHF.R.U32.HI UR38, URZ, UR33, UR6 ;  /* 0x00000021ff267299 */ /* 0x000fe40008011606 */
[----:B---3--:R-:W-:Y:S02]  /*4a00*/  USHF.R.U32.HI UR37, URZ, UR41, UR37 ;  /* 0x00000029ff257299 */ /* 0x008fe40008011625 */
[----:B------:R-:W-:-:S02]  /*4a10*/  UISETP.NE.AND UP0, UPT, UR34, 0x1, UPT ;  /* 0x000000012200788c */ /* 0x000fc4000bf05270 */
[----:B------:R-:W-:-:S11]  /*4a20*/  UISETP.NE.AND UP3, UPT, UR4, 0x1, UPT ;  /* 0x000000010400788c */ /* 0x000fd6000bf65270 */
.L_x_86:
[C---:B------:R-:W-:Y:S02]  /*4a30*/  LEA R8, R10.reuse, UR24, 0x3 ;  /* 0x000000180a087c11 */ /* 0x040fe4000f8e18ff */
[----:B------:R-:W-:Y:S02]  /*4a40*/  SHF.L.U32 R0, R9, 0x1f, RZ ;  /* 0x0000001f09007819 */ /* 0x000fe400000006ff */
[----:B------:R-:W-:Y:S02]  /*4a50*/  LEA R4, R10, UR24, 0x4 ;  /* 0x000000180a047c11 */ /* 0x000fe4000f8e20ff */
[----:B--2---:R-:W2:Y:S02]  /*4a60*/  SYNCS.PHASECHK.TRANS64.TRYWAIT P0, [R8+URZ+0x70], R0 ;  /* 0x00007000080075a7 */ /* 0x004ea400080011ff */
[----:B--2---:R-:W-:Y:S05]  /*4a70*/  @!P0 BRA `(.L_x_78) ;  /* 0x0000003c00888947 */ /* 0x004fea0003800000 */
.L_x_150:
[----:B------:R-:W3:Y:S01]  /*4a80*/  LDS.128 R4, [R4+0x100] ;  /* 0x0001000004047984 */ /* 0x000ee20000000c00 */
[----:B------:R-:W-:Y:S01]  /*4a90*/  UISETP.GE.AND UP0, UPT, UR39, 0x1, UPT ;  /* 0x000000012700788c */ /* 0x000fe2000bf06270 */
[----:B------:R-:W-:Y:S01]  /*4aa0*/  @!PT LDS RZ, [RZ] ;  /* 0x00000000fffff984 */ /* 0x000fe20000000800 */
[----:B------:R-:W-:Y:S01]  /*4ab0*/  @!PT LDS RZ, [RZ] ;  /* 0x00000000fffff984 */ /* 0x000fe20000000800 */
[----:B------:R-:W-:Y:S01]  /*4ac0*/  @!PT LDS RZ, [RZ] ;  /* 0x00000000fffff984 */ /* 0x000fe20000000800 */
[----:B------:R-:W-:Y:S01]  /*4ad0*/  @!PT LDS RZ, [RZ] ;  /* 0x00000000fffff984 */ /* 0x000fe20000000800 */
[----:B------:R4:W-:Y:S06]  /*4ae0*/  MEMBAR.ALL.CTA ;  /* 0x0000000000007992 */ /* 0x0009ec0000008000 */
[----:B----4-:R-:W4:Y:S01]  /*4af0*/  FENCE.VIEW.ASYNC.S ;  /* 0x00000000000073c6 */ /* 0x010f220000000000 */
[----:B---3--:R-:W-:Y:S11]  /*4b00*/  LOP3.LUT P0, RZ, R6, 0x1, RZ, 0xc0, !PT ;  /* 0x0000000106ff7812 */ /* 0x008ff6000780c0ff */
[----:B------:R-:W-:Y:S02]  /*4b10*/  @!UPT UIADD3 URZ, UPT, UPT, URZ, URZ, URZ ;  /* 0x000000fffffff290 */ /* 0x000fe4000fffe0ff */
[----:B----4-:R-:W-:Y:S01]  /*4b20*/  VOTEU.ANY UP2, P0 ;  /* 0x0000000000ff7886 */ /* 0x010fe20000040100 */
[----:B------:R-:W-:Y:S11]  /*4b30*/  PLOP3.LUT P0, PT, PT, PT, UP2, 0x80, 0x8 ;  /* 0x000000000008781c */ /* 0x000ff60003f0f028 */
[----:B------:R-:W-:Y:S02]  /*4b40*/  @!UPT UIADD3 URZ, UPT, UPT, URZ, URZ, URZ ;  /* 0x000000fffffff290 */ /* 0x000fe4000fffe0ff */
[----:B--2---:R-:W-:Y:S02]  /*4b50*/  @P0 SHF.R.U32.HI R0, RZ, 0x10, R5 ;  /* 0x00000010ff000819 */ /* 0x004fe40000011605 */
[----:B------:R-:W-:Y:S02]  /*4b60*/  @P0 MOV R2, R4 ;  /* 0x0000000400020202 */ /* 0x000fe40000000f00 */
[----:B------:R-:W-:Y:S01]  /*4b70*/  @P0 R2UR UR4, R0 ;  /* 0x00000000000402ca */ /* 0x000fe200000e0000 */
[----:B------:R-:W-:Y:S01]  /*4b80*/  VIADD R0, R8, 0x80 ;  /* 0x0000008008007836 */ /* 0x000fe20000000000 */
[----:B------:R-:W-:Y:S02]  /*4b90*/  @P0 LOP3.LUT R4, R5, 0xffff, RZ, 0xc0, !PT ;  /* 0x0000ffff05040812 */ /* 0x000fe400078ec0ff */
[----:B------:R-:W-:Y:S02]  /*4ba0*/  @P0 R2UR UR6, R2 ;  /* 0x00000000020602ca */ /* 0x000fe400000e0000 */
[----:B------:R-:W-:Y:S02]  /*4bb0*/  PRMT R0, RZ, 0x654, R0 ;  /* 0x00000654ff007816 */ /* 0x000fe40000000000 */
[----:B------:R-:W-:Y:S02]  /*4bc0*/  @P0 R2UR UR5, R4 ;  /* 0x00000000040502ca */ /* 0x000fe400000e0000 */
[----:B------:R2:W-:Y:S03]  /*4bd0*/  SYNCS.ARRIVE.TRANS64.RED.A1T0 RZ, [R0+URZ], RZ ;  /* 0x000000ff00ff79a7 */ /* 0x0005e600081004ff */
[----:B------:R-:W-:Y:S04]  /*4be0*/  @UP2 UMOV UR28, UR4 ;  /* 0x00000004001c2c82 */ /* 0x000fe80008000000 */
[----:B------:R-:W-:Y:S04]  /*4bf0*/  @UP2 UMOV UR14, UR6 ;  /* 0x00000006000e2c82 */ /* 0x000fe80008000000 */
[----:B------:R-:W-:Y:S01]  /*4c00*/  @UP2 UMOV UR13, UR5 ;  /* 0x00000005000d2c82 */ /* 0x000fe20008000000 */
[----:B------:R-:W-:Y:S05]  /*4c10*/  BRA.U !UP0, `(.L_x_79) ;  /* 0x0000000108c07547 */ /* 0x000fea000b800000 */
[----:B------:R-:W-:Y:S02]  /*4c20*/  UIMAD.WIDE.U32 UR8, UR13, UR35, URZ ;  /* 0x000000230d0872a5 */ /* 0x000fe4000f8e00ff */
[----:B------:R-:W-:Y:S02]  /*4c30*/  UP2UR UR12, UPR, URZ, 0x4 ;  /* 0x00000004ff0c7883 */ /* 0x000fe40008000000 */
[----:B------:R-:W-:Y:S02]  /*4c40*/  UISETP.NE.AND UP2, UPT, UR34, 0x1, UPT ;  /* 0x000000012200788c */ /* 0x000fe4000bf45270 */
[----:B------:R-:W-:Y:S02]  /*4c50*/  UIMAD.WIDE.U32 UR10, UR14, UR32, URZ ;  /* 0x000000200e0a72a5 */ /* 0x000fe4000f8e00ff */
[----:B------:R-:W-:Y:S02]  /*4c60*/  USEL UR4, UR29, UR37, !UP2 ;  /* 0x000000251d047287 */ /* 0x000fe4000d000000 */
[----:B------:R-:W-:Y:S02]  /*4c70*/  UISETP.NE.AND UP0, UPT, UR15, 0x1, UPT ;  /* 0x000000010f00788c */ /* 0x000fe4000bf05270 */
[----:B------:R-:W-:Y:S02]  /*4c80*/  UP2UR UR22, UPR, URZ, 0x2 ;  /* 0x00000002ff167883 */ /* 0x000fe40008000000 */
[----:B------:R-:W-:Y:S02]  /*4c90*/  UISETP.NE.AND UP1, UPT, UR39, 0x1, UPT ;  /* 0x000000012700788c */ /* 0x000fe4000bf25270 */
[----:B-1----:R-:W-:Y:S02]  /*4ca0*/  UIMAD.WIDE.U32 UR18, UR4, UR16, URZ ;  /* 0x00000010041272a5 */ /* 0x002fe4000f8e00ff */
[----:B------:R-:W-:Y:S01]  /*4cb0*/  USEL UR7, UR36, UR38, !UP0 ;  /* 0x0000002624077287 */ /* 0x000fe2000c000000 */
[----:B------:R-:W-:Y:S02]  /*4cc0*/  UMOV UR5, UR9 ;  /* 0x0000000900057c82 */ /* 0x000fe40008000000 */
[----:B------:R-:W-:Y:S02]  /*4cd0*/  USHF.R.U32.HI UR6, URZ, UR41, UR5 ;  /* 0x00000029ff067299 */ /* 0x000fe40008011605 */
[----:B------:R-:W-:Y:S02]  /*4ce0*/  UIMAD.WIDE.U32 UR20, UR7, UR16, URZ ;  /* 0x00000010071472a5 */ /* 0x000fe4000f8e00ff */
[----:B------:R-:W-:Y:S02]  /*4cf0*/  USEL UR6, UR13, UR6, !UP2 ;  /* 0x000000060d067287 */ /* 0x000fe4000d000000 */
[----:B------:R-:W-:Y:S01]  /*4d00*/  UISETP.NE.AND UP2, UPT, UR12, URZ, UPT ;  /* 0x000000ff0c00728c */ /* 0x000fe2000bf45270 */
[----:B------:R-:W-:Y:S01]  /*4d10*/  UMOV UR5, UR11 ;  /* 0x0000000b00057c82 */ /* 0x000fe20008000000 */
[----:B------:R-:W-:Y:S02]  /*4d20*/  UIMAD.WIDE.U32 UR10, UR6, UR16, URZ ;  /* 0x00000010060a72a5 */ /* 0x000fe4000f8e00ff */
[----:B------:R-:W-:Y:S03]  /*4d30*/  USHF.R.U32.HI UR8, URZ, UR33, UR5 ;  /* 0x00000021ff087299 */ /* 0x000fe60008011605 */
[----:B------:R-:W-:Y:S02]  /*4d40*/  UMOV UR5, UR19 ;  /* 0x0000001300057c82 */ /* 0x000fe40008000000 */
[----:B------:R-:W-:Y:S03]  /*4d50*/  @UP1 USHF.R.U32.HI UR4, URZ, UR17, UR5 ;  /* 0x00000011ff041299 */ /* 0x000fe60008011605 */
[----:B------:R-:W-:Y:S01]  /*4d60*/  UMOV UR5, UR21 ;  /* 0x0000001500057c82 */ /* 0x000fe20008000000 */
[----:B------:R-:W-:Y:S02]  /*4d70*/  UIMAD UR4, UR39, UR4, URZ ;  /* 0x00000004270472a4 */ /* 0x000fe4000f8e02ff */
[----:B------:R-:W-:Y:S02]  /*4d80*/  @UP1 USHF.R.U32.HI UR7, URZ, UR17, UR5 ;  /* 0x00000011ff071299 */ /* 0x000fe40008011605 */
[----:B------:R-:W-:Y:S02]  /*4d90*/  USEL UR5, UR14, UR8, !UP0 ;  /* 0x000000080e057287 */ /* 0x000fe4000c000000 */
[----:B------:R-:W-:Y:S02]  /*4da0*/  UIMAD UR8, UR39, UR7, URZ ;  /* 0x00000007270872a4 */ /* 0x000fe4000f8e02ff */
[----:B------:R-:W-:Y:S03]  /*4db0*/  UISETP.GE.AND UP0, UPT, UR6, UR4, UPT ;  /* 0x000000040600728c */ /* 0x000fe6000bf06270 */
[----:B------:R-:W-:Y:S01]  /*4dc0*/  UMOV UR4, UR11 ;  /* 0x0000000b00047c82 */ /* 0x000fe20008000000 */
[----:B------:R-:W-:Y:S02]  /*4dd0*/  UISETP.GE.OR UP0, UPT, UR5, UR8, UP0 ;  /* 0x000000080500728c */ /* 0x000fe40008706670 */
[----:B------:R-:W-:Y:S02]  /*4de0*/  USHF.R.U32.HI UR4, URZ, UR17, UR4 ;  /* 0x00000011ff047299 */ /* 0x000fe40008011604 */
[----:B------:R-:W-:Y:S02]  /*4df0*/  UIMAD.WIDE.U32 UR8, UR5, UR16, URZ ;  /* 0x00000010050872a5 */ /* 0x000fe4000f8e00ff */
[----:B------:R-:W-:Y:S04]  /*4e00*/  USEL UR10, UR6, UR4, !UP1 ;  /* 0x00000004060a7287 */ /* 0x000fe8000c800000 */
[----:B------:R-:W-:Y:S01]  /*4e10*/  UIADD3 UR11, UPT, UPT, -UR10, URZ, URZ ;  /* 0x000000ff0a0b7290 */ /* 0x000fe2000fffe1ff */
[----:B------:R-:W-:Y:S02]  /*4e20*/  @!UP0 UMOV UR4, UR9 ;  /* 0x0000000900048c82 */ /* 0x000fe40008000000 */
[----:B------:R-:W-:Y:S02]  /*4e30*/  @!UP0 USHF.R.U32.HI UR4, URZ, UR17, UR4 ;  /* 0x00000011ff048299 */ /* 0x000fe40008011604 */
[----:B------:R-:W-:Y:S02]  /*4e40*/  UIMAD UR8, UR39, UR11, UR6 ;  /* 0x0000000b270872a4 */ /* 0x000fe4000f8e0206 */
[----:B------:R-:W-:Y:S02]  /*4e50*/  @!UP0 USEL UR4, UR5, UR4, !UP1 ;  /* 0x0000000405048287 */ /* 0x000fe4000c800000 */
[----:B------:R-:W-:Y:S02]  /*4e60*/  UISETP.NE.AND UP1, UPT, UR22, URZ, UPT ;  /* 0x000000ff1600728c */ /* 0x000fe4000bf25270 */
[----:B------:R-:W-:Y:S02]  /*4e70*/  @!UP0 UIMAD UR8, UR7, UR8, UR4 ;  /* 0x00000008070882a4 */ /* 0x000fe4000f8e0204 */
[----:B------:R-:W-:Y:S02]  /*4e80*/  @!UP0 UIADD3 UR9, UPT, UPT, UR10, -UR4, URZ ;  /* 0x800000040a098290 */ /* 0x000fe4000fffe0ff */
[----:B------:R-:W-:Y:S02]  /*4e90*/  UIADD3 UR4, UPT, UPT, -UR5, URZ, URZ ;  /* 0x000000ff05047290 */ /* 0x000fe4000fffe1ff */
[----:B------:R-:W-:Y:S02]  /*4ea0*/  UIADD3 UR7, UPT, UPT, -UR6, URZ, URZ ;  /* 0x000000ff06077290 */ /* 0x000fe4000fffe1ff */
[----:B------:R-:W-:Y:S02]  /*4eb0*/  @!UP0 UIMAD UR6, UR9, UR39, UR5 ;  /* 0x00000027090682a4 */ /* 0x000fe4000f8e0205 */
[----:B------:R-:W-:Y:S02]  /*4ec0*/  UIMAD UR14, UR15, UR4, UR14 ;  /* 0x000000040f0e72a4 */ /* 0x000fe4000f8e020e */
[----:B------:R-:W-:Y:S01]  /*4ed0*/  UIMAD UR13, UR34, UR7, UR13 ;  /* 0x00000007220d72a4 */ /* 0x000fe2000f8e020d */
[----:B------:R-:W-:Y:S02]  /*4ee0*/  @!UP0 UMOV UR5, UR8 ;  /* 0x0000000800058c82 */ /* 0x000fe40008000000 */
[----:B------:R-:W-:Y:S02]  /*4ef0*/  UIMAD UR14, UR5, UR15, UR14 ;  /* 0x0000000f050e72a4 */ /* 0x000fe4000f8e020e */
[----:B------:R-:W-:Y:S11]  /*4f00*/  UIMAD UR13, UR6, UR34, UR13 ;  /* 0x00000022060d72a4 */ /* 0x000ff6000f8e020d */
[----:B------:R-:W-:Y:S01]  /*4f10*/  @!UPT UIADD3 URZ, UPT, UPT, URZ, URZ, URZ ;  /* 0x000000fffffff290 */ /* 0x000fe2000fffe0ff */
.L_x_79:
[----:B------:R-:W3:Y:S01]  /*4f20*/  @!UP3 LDCU.128 UR20, c[0x0][0xb10] ;  /* 0x00016200ff14b7ac */ /* 0x000ee20008000c00 */
[----:B------:R-:W-:Y:S04]  /*4f30*/  ISETP.NE.U32.AND P0, PT, RZ, UR30, PT ;  /* 0x0000001eff007c0c */ /* 0x000fe8000bf05070 */
[----:B------:R-:W-:Y:S01]  /*4f40*/  ISETP.NE.AND.EX P0, PT, RZ, UR31, PT, P0 ;  /* 0x0000001fff007c0c */ /* 0x000fe2000bf05300 */
[----:B------:R-:W4:Y:S01]  /*4f50*/  @!UP3 LDCU UR5, c[0x0][0xb0c] ;  /* 0x00016180ff05b7ac */ /* 0x000f220008000800 */
[----:B------:R-:W-:Y:S02]  /*4f60*/  USHF.L.U32 UR11, UR26, 0x6, URZ ;  /* 0x000000061a0b7899 */ /* 0x000fe400080006ff */
[----:B------:R-:W-:Y:S02]  /*4f70*/  USHF.L.U32 UR10, UR27, 0x6, URZ ;  /* 0x000000061b0a7899 */ /* 0x000fe400080006ff */
[----:B---3--:R-:W-:Y:S07]  /*4f80*/  UIMAD.WIDE.U32 UR6, UR14, UR20, URZ ;  /* 0x000000140e0672a5 */ /* 0x008fee000f8e00ff */
[----:B------:R-:W-:Y:S01]  /*4f90*/  @!UP3 UMOV UR4, UR7 ;  /* 0x000000070004bc82 */ /* 0x000fe20008000000 */
[----:B----4-:R-:W-:Y:S02]  /*4fa0*/  @!UP3 UISETP.NE.AND UP0, UPT, UR5, 0x1, UPT ;  /* 0x000000010500b88c */ /* 0x010fe4000bf05270 */
[----:B------:R-:W-:Y:S02]  /*4fb0*/  @!UP3 USHF.R.U32.HI UR4, URZ, UR21, UR4 ;  /* 0x00000015ff04b299 */ /* 0x000fe40008011604 */
[----:B------:R-:W-:Y:S02]  /*4fc0*/  UIMAD.WIDE.U32 UR6, UR13, UR23, URZ ;  /* 0x000000170d0672a5 */ /* 0x000fe4000f8e00ff */
[----:B------:R-:W-:Y:S02]  /*4fd0*/  @!UP3 USEL UR8, UR14, UR4, !UP0 ;  /* 0x000000040e08b287 */ /* 0x000fe4000c000000 */
[----:B------:R-:W-:Y:S03]  /*4fe0*/  @!UP3 UISETP.NE.AND UP0, UPT, UR22, 0x1, UPT ;  /* 0x000000011600b88c */ /* 0x000fe6000bf05270 */
[----:B------:R-:W-:Y:S02]  /*4ff0*/  @!UP3 UMOV UR6, UR7 ;  /* 0x000000070006bc82 */ /* 0x000fe40008000000 */
[----:B------:R-:W3:Y:S02]  /*5000*/  @!UP3 LDCU UR4, c[0x0][0xb20] ;  /* 0x00016400ff04b7ac */ /* 0x000ee40008000800 */
[----:B---3--:R-:W-:Y:S04]  /*5010*/  @!UP3 USHF.R.U32.HI UR6, URZ, UR4, UR6 ;  /* 0x00000004ff06b299 */ /* 0x008fe80008011606 */
[----:B------:R-:W-:Y:S04]  /*5020*/  @!UP3 USEL UR6, UR13, UR6, !UP0 ;  /* 0x000000060d06b287 */ /* 0x000fe8000c000000 */
[----:B------:R-:W-:Y:S02]  /*5030*/  @!UP3 UIADD3 UR4, UPT, UPT, -UR8, UR6, URZ ;  /* 0x000000060804b290 */ /* 0x000fe4000fffe1ff */
[----:B------:R-:W-:Y:S02]  /*5040*/  @!UP3 UIADD3 UR6, UPT, UPT, UR8, -UR6, URZ ;  /* 0x800000060806b290 */ /* 0x000fe4000fffe0ff */
[----:B------:R-:W-:Y:S02]  /*5050*/  @!UP3 UIMAD UR14, UR4, UR5, UR14 ;  /* 0x00000005040eb2a4 */ /* 0x000fe4000f8e020e */
[----:B------:R-:W-:Y:S01]  /*5060*/  @!UP3 UIMAD UR13, UR6, UR22, UR13 ;  /* 0x00000016060db2a4 */ /* 0x000fe2000f8e020d */
[----:B------:R-:W-:Y:S11]  /*5070*/  BRA.U UP4, `(.L_x_80) ;  /* 0x0000000104107547 */ /* 0x000ff6000b800000 */
[----:B------:R-:W-:Y:S04]  /*5080*/  MOV R2, UR40 ;  /* 0x0000002800027c02 */ /* 0x000fe80008000f00 */
[----:B------:R-:W-:Y:S04]  /*5090*/  SHF.L.U32 R2, R2, 0x1f, RZ ;  /* 0x0000001f02027819 */ /* 0x000fe800000006ff */
[----:B------:R-:W3:Y:S02]  /*50a0*/  SYNCS.PHASECHK.TRANS64.TRYWAIT P1, [UR24+0x68], R2 ;  /* 0x00006802ff0075a7 */ /* 0x000ee40008021118 */
[----:B---3--:R-:W-:Y:S05]  /*50b0*/  @!P1 BRA `(.L_x_81) ;  /* 0x00000038000c9947 */ /* 0x008fea0003800000 */
.L_x_80:
[----:B------:R-:W-:Y:S05]  /*50c0*/  BRA.U !UP6, `(.L_x_82) ;  /* 0x000000010e387547 */ /* 0x000fea000b800000 */
[----:B------:R-:W-:Y:S01]  /*50d0*/  UPLOP3.LUT UP1, UPT, UPT, UPT, UP5, 0x80, 0x8 ;  /* 0x000000000008789c */ /* 0x000fe20003f2f050 */
[----:B--2---:R-:W-:Y:S01]  /*50e0*/  HFMA2 R0, -RZ, RZ, 0, 5.9604644775390625e-08 ;  /* 0x00000001ff007431 */ /* 0x004fe200000001ff */
[----:B------:R-:W2:Y:S01]  /*50f0*/  LDCU.64 UR8, c[0x0][0x358] ;  /* 0x00006b00ff0877ac */ /* 0x000ea20008000a00 */
[----:B------:R-:W-:Y:S03]  /*5100*/  IMAD.MOV.U32 R53, RZ, RZ, 0x1 ;  /* 0x00000001ff357424 */ /* 0x000fe600078e00ff */
[----:B------:R-:W-:Y:S05]  /*5110*/  PLOP3.LUT P1, PT, PT, PT, UP1, 0x80, 0x8 ;  /* 0x000000000008781c */ /* 0x000fea0003f2f018 */
[----:B------:R-:W3:Y:S01]  /*5120*/  @UP1 LDCU.64 UR4, c[0x0][0x888] ;  /* 0x00011100ff0417ac */ /* 0x000ee20008000a00 */
[----:B------:R-:W-:Y:S07]  /*5130*/  @UP1 UIMAD UR6, UR60, UR30, URZ ;  /* 0x0000001e3c0612a4 */ /* 0x000fee000f8e02ff */
[----:B------:R-:W-:Y:S01]  /*5140*/  @!P1 PRMT R53, R0, 0x7610, R53 ;  /* 0x0000761000359816 */ /* 0x000fe20000000035 */
[----:B---3--:R-:W-:Y:S06]  /*5150*/  @UP1 UIMAD.WIDE UR4, UR6, 0x4, UR4 ;  /* 0x00000004060418a5 */ /* 0x008fec000f8e0204 */
[----:B-----5:R-:W-:Y:S01]  /*5160*/  IMAD.U32 R26, RZ, RZ, UR4 ;  /* 0x00000004ff1a7e24 */ /* 0x020fe2000f8e00ff */
[----:B------:R-:W-:Y:S04]  /*5170*/  MOV R27, UR5 ;  /* 0x00000005001b7c02 */ /* 0x000fe80008000f00 */
[----:B------:R-:W3:Y:S01]  /*5180*/  @!UP1 LDCU UR4, c[0x0][0x880] ;  /* 0x00011000ff0497ac */ /* 0x000ee20008000800 */
[----:B--2---:R4:W5:Y:S02]  /*5190*/  @P1 LDG.E R26, desc[UR8][R26.64] ;  /* 0x000000081a1a1981 */ /* 0x004964000c1e1900 */
[----:B---34-:R-:W-:Y:S07]  /*51a0*/  @!P1 IMAD.U32 R26, RZ, RZ, UR4 ;  /* 0x00000004ff1a9e24 */ /* 0x018fee000f8e00ff */
.L_x_82:
[----:B-----5:R-:W-:Y:S01]  /*51b0*/  @!P0 FSETP.EQ.AND P2, PT, R26, RZ, PT ;  /* 0x000000ff1a00820b */ /* 0x020fe20003f42000 */
[----:B------:R-:W-:Y:S01]  /*51c0*/  @!UPT UIADD3 URZ, UPT, UPT, URZ, URZ, URZ ;  /* 0x000000fffffff290 */ /* 0x000fe2000fffe0ff */
[----:B------:R-:W-:Y:S11]  /*51d0*/  @!P0 BRA `(.L_x_83) ;  /* 0x0000000000148947 */ /* 0x000ff60003800000 */
[----:B------:R-:W-:Y:S02]  /*51e0*/  LOP3.LUT P0, RZ, R53, 0xff, RZ, 0xc0, !PT ;  /* 0x000000ff35ff7812 */ /* 0x000fe4000780c0ff */
[----:B------:R-:W-:Y:S04]  /*51f0*/  PLOP3.LUT P2, PT, PT, PT, UP1, 0x80, 0x8 ;  /* 0x000000000008781c */ /* 0x000fe80003f4f018 */
[----:B------:R-:W-:Y:S07]  /*5200*/  PLOP3.LUT P2, PT, P2, PT, PT, 0x8, 0x80 ;  /* 0x000000000080781c */ /* 0x000fee000174e170 */
[----:B------:R-:W-:Y:S11]  /*5210*/  @P0 FSETP.EQ.AND P2, PT, R26, RZ, PT ;  /* 0x000000ff1a00020b */ /* 0x000ff60003f42000 */
[----:B------:R-:W-:Y:S02]  /*5220*/  @!UPT UIADD3 URZ, UPT, UPT, URZ, URZ, URZ ;  /* 0x000000fffffff290 */ /* 0x000fe4000fffe0ff */
.L_x_83:
[----:B------:R-:W-:Y:S01]  /*5230*/  ULEA UR4, UR25, UR24, 0x3 ;  /* 0x0000001819047291 */ /* 0x000fe2000f8e18ff */
[----:B--2---:R-:W-:Y:S02]  /*5240*/  SHF.L.U32 R2, R11, 0x1f, RZ ;  /* 0x0000001f0b027819 */ /* 0x004fe400000006ff */
[----:B------:R-:W-:Y:S04]  /*5250*/  ELECT P1, URZ, PT ;  /* 0x0000000000ff782f */ /* 0x000fe80003820000 */
[----:B------:R-:W-:Y:S02]  /*5260*/  PLOP3.LUT P1, PT, P2, P1, PT, 0xf2, 0x2f ;  /* 0x00000000002f781c */ /* 0x000fe40001723e72 */
[----:B------:R-:W2:Y:S02]  /*5270*/  SYNCS.PHASECHK.TRANS64.TRYWAIT P0, [UR4+0x48], R2 ;  /* 0x00004802ff0075a7 */ /* 0x000ea40008001104 */
[----:B--2---:R-:W-:Y:S09]  /*5280*/  @!P0 BRA `(.L_x_84) ;  /* 0x0000003400b08947 */ /* 0x004ff20003800000 */
.L_x_153:
[----:B------:R-:W-:Y:S01]  /*5290*/  VOTEU.ALL UP0, P1 ;  /* 0x0000000000ff7886 */ /* 0x000fe20000800000 */
[----:B--2---:R-:W-:Y:S01]  /*52a0*/  @!P1 IADD3 R2, P0, PT, R12, 0x580, RZ ;  /* 0x000005800c029810 */ /* 0x004fe20007f1e0ff */
[----:B------:R-:W-:Y:S01]  /*52b0*/  UIADD3 UR9, UPT, UPT, UR4, 0x30, URZ ;  /* 0x0000003004097890 */ /* 0x000fe2000fffe0ff */
[----:B------:R-:W-:Y:S01]  /*52c0*/  VIADD R10, R10, 0x1 ;  /* 0x000000010a0a7836 */ /* 0x000fe20000000000 */
[----:B------:R-:W-:Y:S01]  /*52d0*/  UMOV UR22, 0x0 ;  /* 0x0000000000167882 */ /* 0x000fe20000000000 */
[----:B------:R-:W-:Y:S01]  /*52e0*/  @!UP0 ULEA UR5, UR25, UR24, 0xd ;  /* 0x0000001819058291 */ /* 0x000fe2000f8e68ff */
[----:B------:R-:W-:Y:S01]  /*52f0*/  @!P1 IMAD.X R0, RZ, RZ, R13, P0 ;  /* 0x000000ffff009224 */ /* 0x000fe200000e060d */
[----:B------:R-:W-:Y:S01]  /*5300*/  @!P1 R2UR UR7, R2 ;  /* 0x00000000020792ca */ /* 0x000fe200000e0000 */
[----:B------:R-:W-:Y:S01]  /*5310*/  @!P1 IMAD.MOV.U32 R2, RZ, RZ, 0x2000 ;  /* 0x00002000ff029424 */ /* 0x000fe200078e00ff */
[----:B------:R-:W-:Y:S02]  /*5320*/  @!UP0 UIADD3 UR8, UPT, UPT, UR5, 0x400, URZ ;  /* 0x0000040005088890 */ /* 0x000fe4000fffe0ff */
[----:B------:R-:W-:Y:S01]  /*5330*/  UIADD3 UR5, UPT, UPT, UR25, 0x1, URZ ;  /* 0x0000000119057890 */ /* 0x000fe2000fffe0ff */
[----:B------:R-:W-:Y:S01]  /*5340*/  UMOV UR23, 0x10000000 ;  /* 0x1000000000177882 */ /* 0x000fe20000000000 */
[----:B------:R-:W-:Y:S02]  /*5350*/  UMOV UR12, UR60 ;  /* 0x0000003c000c7c82 */ /* 0x000fe40008000000 */
[----:B------:R-:W-:Y:S04]  /*5360*/  UISETP.NE.AND UP0, UPT, UR5, 0x3, UPT ;  /* 0x000000030500788c */ /* 0x000fe8000bf05270 */
[----:B------:R-:W-:Y:S01]  /*5370*/  USEL UR6, UR5, URZ, UP0 ;  /* 0x000000ff05067287 */ /* 0x000fe20008000000 */
[----:B------:R-:W-:Y:S01]  /*5380*/  @!P1 R2UR UR5, R0 ;  /* 0x00000000000592ca */ /* 0x000fe200000e0000 */
[----:B------:R-:W-:Y:S01]  /*5390*/  IMAD.U32 R4, RZ, RZ, UR7 ;  /* 0x00000007ff047e24 */ /* 0x000fe2000f8e00ff */
[----:B------:R-:W-:Y:S02]  /*53a0*/  USEL UR20, URZ, 0x1, UP0 ;  /* 0x00000001ff147887 */ /* 0x000fe40008000000 */
[----:B------:R-:W-:Y:S01]  /*53b0*/  VOTEU.ALL UP0, P1 ;  /* 0x0000000000ff7886 */ /* 0x000fe20000800000 */
[----:B------:R-:W-:Y:S01]  /*53c0*/  UPRMT UR7, UR55, 0x654, UR9 ;  /* 0x0000065437077896 */ /* 0x000fe20008000009 */
[----:B------:R-:W-:Y:S02]  /*53d0*/  @!P1 R2UR UR18, R4 ;  /* 0x00000000041292ca */ /* 0x000fe400000e0000 */
[----:B------:R-:W-:Y:S04]  /*53e0*/  LOP3.LUT R11, R11, UR20, RZ, 0x3c, !PT ;  /* 0x000000140b0b7c12 */ /* 0x000fe8000f8e3cff */
[----:B------:R-:W-:Y:S01]  /*53f0*/  SHF.L.U32 R0, R11, 0x1f, RZ ;  /* 0x0000001f0b007819 */ /* 0x000fe200000006ff */
[----:B------:R-:W-:Y:S01]  /*5400*/  IMAD.U32 R5, RZ, RZ, UR5 ;  /* 0x00000005ff057e24 */ /* 0x000fe2000f8e00ff */
[----:B------:R-:W-:Y:S04]  /*5410*/  ULEA UR5, UR6, UR24, 0x3 ;  /* 0x0000001806057291 */ /* 0x000fe8000f8e18ff */
[----:B------:R-:W-:Y:S11]  /*5420*/  @!P1 R2UR UR19, R5 ;  /* 0x00000000051392ca */ /* 0x000ff600000e0000 */
[----:B------:R-:W-:Y:S02]  /*5430*/  @!UPT UIADD3 URZ, UPT, UPT, URZ, URZ, URZ ;  /* 0x000000fffffff290 */ /* 0x000fe4000fffe0ff */
[----:B------:R2:W-:Y:S01]  /*5440*/  @!UP0 UTMALDG.3D [UR8], [UR18], desc[UR22] ;  /* 0x00001608120085b4 */ /* 0x0005e20008011000 */
[----:B------:R2:W-:Y:S01]  /*5450*/  @!P1 SYNCS.ARRIVE.TRANS64.RED.A0TR RZ, [UR4+0x30], R2 ;  /* 0x00003002ffff99a7 */ /* 0x0005e20008300404 */
[----:B------:R-:W-:Y:S01]  /*5460*/  SYNCS.ARRIVE.TRANS64.RED.A1T0 RZ, [UR7], RZ ;  /* 0x000000ffffff79a7 */ /* 0x000fe20008100407 */
[----:B------:R-:W3:Y:S02]  /*5470*/  SYNCS.PHASECHK.TRANS64.TRYWAIT P0, [UR5+0x48], R0 ;  /* 0x00004800ff0075a7 */ /* 0x000ee40008001105 */
[----:B--23--:R-:W-:Y:S05]  /*5480*/  @!P0 BRA `(.L_x_85) ;  /* 0x0000003400488947 */ /* 0x00cfea0003800000 */
.L_x_155:
[----:B------:R-:W-:Y:S01]  /*5490*/  UIADD3 UR9, UPT, UPT, UR5, 0x30, URZ ;  /* 0x0000003005097890 */ /* 0x000fe2000fffe0ff */
[----:B--2---:R-:W-:Y:S01]  /*54a0*/  @!P1 IADD3 R2, P0, PT, R12, 0x580, RZ ;  /* 0x000005800c029810 */ /* 0x004fe20007f1e0ff */
[----:B------:R-:W-:Y:S01]  /*54b0*/  UPLOP3.LUT UP4, UPT, UPT, UPT, UPT, 0x80, 0x8 ;  /* 0x000000000008789c */ /* 0x000fe20003f8f070 */
[----:B------:R-:W-:Y:S01]  /*54c0*/  R2UR UR22, R55 ;  /* 0x00000000371672ca */ /* 0x000fe200000e0000 */
[----:B------:R-:W-:Y:S01]  /*54d0*/  UMOV UR20, 0x0 ;  /* 0x0000000000147882 */ /* 0x000fe20000000000 */
[----:B------:R-:W-:Y:S01]  /*54e0*/  UMOV UR21, 0x10000000 ;  /* 0x1000000000157882 */ /* 0x000fe20000000000 */
[----:B------:R-:W-:Y:S01]  /*54f0*/  UMOV UR12, UR60 ;  /* 0x0000003c000c7c82 */ /* 0x000fe20008000000 */
[----:B------:R-:W-:Y:S01]  /*5500*/  VOTEU.ALL UP0, P1 ;  /* 0x0000000000ff7886 */ /* 0x000fe20000800000 */
[----:B------:R-:W-:Y:S01]  /*5510*/  @!P1 IMAD.X R0, RZ, RZ, R13, P0 ;  /* 0x000000ffff009224 */ /* 0x000fe200000e060d */
[----:B------:R-:W-:Y:S01]  /*5520*/  R2UR UR19, R56 ;  /* 0x00000000381372ca */ /* 0x000fe200000e0000 */
[----:B------:R-:W-:Y:S01]  /*5530*/  UMOV UR60, UR28 ;  /* 0x0000001c003c7c82 */ /* 0x000fe20008000000 */
[C---:B------:R-:W-:Y:S01]  /*5540*/  ISETP.NE.AND P0, PT, R10.reuse, 0x2, PT ;  /* 0x000000020a00780c */ /* 0x040fe20003f05270 */
[----:B------:R-:W-:Y:S02]  /*5550*/  @!UP0 ULEA UR4, UR6, UR24, 0xd ;  /* 0x0000001806048291 */ /* 0x000fe4000f8e68ff */
[----:B------:R-:W-:Y:S01]  /*5560*/  @!UP0 UIADD3 UR10, UPT, UPT, UR10, 0x20, URZ ;  /* 0x000000200a0a8890 */ /* 0x000fe2000fffe0ff */
[----:B------:R-:W-:Y:S01]  /*5570*/  SEL R10, R10, RZ, P0 ;  /* 0x000000ff0a0a7207 */ /* 0x000fe20000000000 */
[----:B------:R-:W-:Y:S02]  /*5580*/  @!UP0 UIADD3 UR8, UPT, UPT, UR4, 0x400, URZ ;  /* 0x0000040004088890 */ /* 0x000fe4000fffe0ff */
[----:B------:R-:W-:Y:S01]  /*5590*/  UIADD3 UR4, UPT, UPT, UR6, 0x1, URZ ;  /* 0x0000000106047890 */ /* 0x000fe2000fffe0ff */
[----:B------:R-:W-:Y:S01]  /*55a0*/  @!P1 R2UR UR6, R2 ;  /* 0x00000000020692ca */ /* 0x000fe200000e0000 */
[----:B------:R-:W-:Y:S02]  /*55b0*/  UIADD3 UR27, UPT, UPT, UR13, UR22, URZ ;  /* 0x000000160d1b7290 */ /* 0x000fe4000fffe0ff */
[----:B------:R-:W-:Y:S02]  /*55c0*/  UISETP.NE.AND UP0, UPT, UR4, 0x3, UPT ;  /* 0x000000030400788c */ /* 0x000fe4000bf05270 */
[----:B------:R-:W-:Y:S02]  /*55d0*/  UIADD3 UR26, UPT, UPT, UR14, UR19, URZ ;  /* 0x000000130e1a7290 */ /* 0x000fe4000fffe0ff */
[----:B------:R-:W-:Y:S01]  /*55e0*/  USEL UR25, UR4, URZ, UP0 ;  /* 0x000000ff04197287 */ /* 0x000fe20008000000 */
[----:B------:R-:W-:Y:S01]  /*55f0*/  @!P1 R2UR UR4, R0 ;  /* 0x00000000000492ca */ /* 0x000fe200000e0000 */
[----:B------:R-:W-:Y:S01]  /*5600*/  USEL UR18, URZ, 0x1, UP0 ;  /* 0x00000001ff127887 */ /* 0x000fe20008000000 */
[----:B------:R-:W-:Y:S01]  /*5610*/  SEL R0, RZ, 0x1, P0 ;  /* 0x00000001ff007807 */ /* 0x000fe20000000000 */
[----:B------:R-:W-:Y:S02]  /*5620*/  VOTEU.ALL UP0, P1 ;  /* 0x0000000000ff7886 */ /* 0x000fe40000800000 */
[----:B------:R-:W-:Y:S01]  /*5630*/  IMAD.U32 R4, RZ, RZ, UR6 ;  /* 0x00000006ff047e24 */ /* 0x000fe2000f8e00ff */
[----:B------:R-:W-:Y:S02]  /*5640*/  LOP3.LUT R9, R9, R0, RZ, 0x3c, !PT ;  /* 0x0000000009097212 */ /* 0x000fe400078e3cff */
[----:B------:R-:W-:Y:S02]  /*5650*/  LOP3.LUT R11, R11, UR18, RZ, 0x3c, !PT ;  /* 0x000000120b0b7c12 */ /* 0x000fe4000f8e3cff */
[----:B------:R-:W-:Y:S03]  /*5660*/  @!P1 R2UR UR6, R4 ;  /* 0x00000000040692ca */ /* 0x000fe600000e0000 */
[----:B------:R-:W-:Y:S01]  /*5670*/  IMAD.U32 R5, RZ, RZ, UR4 ;  /* 0x00000004ff057e24 */ /* 0x000fe2000f8e00ff */
[----:B------:R-:W-:Y:S04]  /*5680*/  UPRMT UR4, UR55, 0x654, UR9 ;  /* 0x0000065437047896 */ /* 0x000fe80008000009 */
[----:B------:R-:W-:Y:S11]  /*5690*/  @!P1 R2UR UR7, R5 ;  /* 0x00000000050792ca */ /* 0x000ff600000e0000 */
[----:B------:R-:W-:Y:S02]  /*56a0*/  @!UPT UIADD3 URZ, UPT, UPT, URZ, URZ, URZ ;  /* 0x000000fffffff290 */ /* 0x000fe4000fffe0ff */
[----:B------:R2:W-:Y:S01]  /*56b0*/  @!UP0 UTMALDG.3D [UR8], [UR6], desc[UR20] ;  /* 0x00001408060085b4 */ /* 0x0005e20008011000 */
[----:B------:R2:W-:Y:S01]  /*56c0*/  @!P1 SYNCS.ARRIVE.TRANS64.RED.A0TR RZ, [UR5+0x30], R3 ;  /* 0x00003003ffff99a7 */ /* 0x0005e20008300405 */
[----:B------:R-:W-:Y:S01]  /*56d0*/  SYNCS.ARRIVE.TRANS64.RED.A1T0 RZ, [UR4], RZ ;  /* 0x000000ffffff79a7 */ /* 0x000fe20008100404 */
[----:B------:R-:W-:Y:S05]  /*56e0*/  BRA.U UP2, `(.L_x_86) ;  /* 0xfffffff102d07547 */ /* 0x000fea000b83ffff */
[----:B------:R-:W-:Y:S01]  /*56f0*/  UIADD3 UR24, UPT, UPT, UR24, 0x48, URZ ;  /* 0x0000004818187890 */ /* 0x000fe2000fffe0ff */
[----:B------:R-:W-:-:S03]  /*5700*/  SHF.L.U32 R2, R11, 0x1f, RZ ;  /* 0x0000001f0b027819 */ /* 0x000fc600000006ff */
[----:B------:R-:W-:-:S09]  /*5710*/  ULEA UR4, UR25, UR24, 0x3 ;  /* 0x0000001819047291 */ /* 0x000fd2000f8e18ff */
[----:B------:R-:W3:Y:S02]  /*5720*/  SYNCS.PHASECHK.TRANS64.TRYWAIT P0, [UR4], R2 ;  /* 0x00000002ff0075a7 */ /* 0x000ee40008001104 */
[----:B---3--:R-:W-:Y:S05]  /*5730*/  @!P0 BRA `(.L_x_87) ;  /* 0x0000003000b48947 */ /* 0x008fea0003800000 */
.L_x_157:
[----:B------:R-:W-:-:S04]  /*5740*/  UIADD3 UR4, UPT, UPT, UR25, 0x1, URZ ;  /* 0x0000000119047890 */ /* 0x000fc8000fffe0ff */
[----:B------:R-:W-:-:S04]  /*5750*/  UISETP.NE.AND UP0, UPT, UR4, 0x3, UPT ;  /* 0x000000030400788c */ /* 0x000fc8000bf05270 */
[----:B--2---:R-:W-:Y:S02]  /*5760*/  USEL UR6, URZ, 0x1, UP0 ;  /* 0x00000001ff067887 */ /* 0x004fe40008000000 */
[----:B------:R-:W-:-:S04]  /*5770*/  USEL UR4, UR4, URZ, UP0 ;  /* 0x000000ff04047287 */ /* 0x000fc80008000000 */
[----:B------:R-:W-:Y:S01]  /*5780*/  ULEA UR5, UR4, UR24, 0x3 ;  /* 0x0000001804057291 */ /* 0x000fe2000f8e18ff */
[----:B------:R-:W-:-:S04]  /*5790*/  LOP3.LUT R11, R11, UR6, RZ, 0x3c, !PT ;  /* 0x000000060b0b7c12 */ /* 0x000fc8000f8e3cff */
[----:B---3--:R-:W-:-:S04]  /*57a0*/  SHF.L.U32 R2, R11, 0x1f, RZ ;  /* 0x0000001f0b027819 */ /* 0x008fc800000006ff */
[----:B------:R-:W2:Y:S02]  /*57b0*/  SYNCS.PHASECHK.TRANS64.TRYWAIT P0, [UR5], R2 ;  /* 0x00000002ff0075a7 */ /* 0x000ea40008001105 */
[----:B--2---:R-:W-:Y:S05]  /*57c0*/  @!P0 BRA `(.L_x_88) ;  /* 0x0000003000a88947 */ /* 0x004fea0003800000 */
.L_x_159:
[----:B------:R-:W-:-:S04]  /*57d0*/  UIADD3 UR4, UPT, UPT, UR4, 0x1, URZ ;  /* 0x0000000104047890 */ /* 0x000fc8000fffe0ff */
[----:B------:R-:W-:-:S04]  /*57e0*/  UISETP.NE.AND UP0, UPT, UR4, 0x3, UPT ;  /* 0x000000030400788c */ /* 0x000fc8000bf05270 */
[----:B------:R-:W-:Y:S02]  /*57f0*/  USEL UR5, URZ, 0x1, UP0 ;  /* 0x00000001ff057887 */ /* 0x000fe40008000000 */
[----:B------:R-:W-:-:S04]  /*5800*/  USEL UR4, UR4, URZ, UP0 ;  /* 0x000000ff04047287 */ /* 0x000fc80008000000 */
[----:B------:R-:W-:Y:S01]  /*5810*/  ULEA UR4, UR4, UR24, 0x3 ;  /* 0x0000001804047291 */ /* 0x000fe2000f8e18ff */
[----:B--2---:R-:W-:-:S04]  /*5820*/  LOP3.LUT R2, R11, UR5, RZ, 0x3c, !PT ;  /* 0x000000050b027c12 */ /* 0x004fc8000f8e3cff */
[----:B------:R-:W-:Y:S01]  /*5830*/  SHF.L.U32 R2, R2, 0x1f, RZ ;  /* 0x0000001f02027819 */ /* 0x000fe200000006ff */
[----:B------:R-:W-:-:S07]  /*5840*/  IMAD.U32 R0, RZ, RZ, UR4 ;  /* 0x00000004ff007e24 */ /* 0x000fce000f8e00ff */
.L_x_89:
[----:B--2---:R2:W3:Y:S02]  /*5850*/  SYNCS.PHASECHK.TRANS64.TRYWAIT P0, [R0+URZ], R2 ;  /* 0x00000002000075a7 */ /* 0x0044e400080011ff */
[----:B---3--:R-:W-:Y:S05]  /*5860*/  @!P0 NANOSLEEP.SYNCS 0x989680 ;  /* 0x009896800000895d */ /* 0x008fea0003900000 */
[----:B------:R-:W3:Y:S02]  /*5870*/  @!P0 SYNCS.PHASECHK.TRANS64 P0, [R0+URZ], R2 ;  /* 0x00000002000085a7 */ /* 0x000ee400080010ff */
[----:B-1-3--:R-:W-:Y:S05]  /*5880*/  @P0 EXIT ;  /* 0x000000000000094d */ /* 0x00afea0003800000 */
[----:B------:R-:W-:Y:S05]  /*5890*/  BRA `(.L_x_89) ;  /* 0xfffffffc00ec7947 */ /* 0x000fea000383ffff */
.L_x_77:
[----:B------:R-:W-:-:S06]  /*58a0*/  UISETP.GE.AND UP0, UPT, UR18, 0x4, UPT ;  /* 0x000000041200788c */ /* 0x000fcc000bf06270 */
[----:B------:R-:W-:-:S13]  /*58b0*/  PLOP3.LUT P0, PT, PT, PT, UP0, 0x80, 0x8 ;  /* 0x000000000008781c */ /* 0x000fda0003f0f008 */
[----:B-1----:R-:W-:Y:S05]  /*58c0*/  @!P0 EXIT ;  /* 0x000000000000894d */ /* 0x002fea0003800000 */
[----:B------:R-:W-:Y:S01]  /*58d0*/  BAR.SYNC.DEFER_BLOCKING 0x6, 0xa0 ;  /* 0x0182800000007b1d */ /* 0x000fe20000010000 */
[C---:B------:R-:W-:Y:S01]  /*58e0*/  IMAD.SHL.U32 R4, R64.reuse, 0x20, RZ ;  /* 0x0000002040047824 */ /* 0x040fe200078e00ff */
[C---:B------:R-:W-:Y:S01]  /*58f0*/  R2P PR, R64.reuse, 0x6 ;  /* 0x0000000640007804 */ /* 0x040fe20000000000 */
[C---:B------:R-:W-:Y:S01]  /*5900*/  IMAD.SHL.U32 R2, R64.reuse, 0x4, RZ ;  /* 0x0000000440027824 */ /* 0x040fe200078e00ff */
[----:B------:R-:W-:Y:S01]  /*5910*/  CS2R R60, SRZ ;  /* 0x00000000003c7805 */ /* 0x000fe2000001ff00 */
[----:B------:R-:W-:Y:S01]  /*5920*/  IMAD.U32 R23, R64, 0x10000, RZ ;  /* 0x0001000040177824 */ /* 0x000fe200078e00ff */
[----:B------:R-:W-:Y:S01]  /*5930*/  UMOV UR43, 0x400 ;  /* 0x00000400002b7882 */ /* 0x000fe20000000000 */
[----:B------:R-:W1:Y:S01]  /*5940*/  LDCU.64 UR4, c[0x0][0x890] ;  /* 0x00011200ff0477ac */ /* 0x000e620008000a00 */
[----:B------:R-:W2:Y:S01]  /*5950*/  LDC.64 R50, c[0x0][0x8b0] ;  /* 0x00022c00ff327b82 */ /* 0x000ea20000000a00 */
[----:B------:R-:W-:Y:S01]  /*5960*/  LOP3.LUT R3, R4, 0xe0, RZ, 0xc0, !PT ;  /* 0x000000e004037812 */ /* 0x000fe200078ec0ff */
[----:B------:R-:W-:Y:S01]  /*5970*/  IMAD.SHL.U32 R52, R64, 0x10, RZ ;  /* 0x0000001040347824 */ /* 0x000fe200078e00ff */
[----:B------:R-:W-:Y:S01]  /*5980*/  ULEA UR43, UR55, UR43, 0x18 ;  /* 0x0000002b372b7291 */ /* 0x000fe2000f8ec0ff */
[----:B------:R-:W-:Y:S01]  /*5990*/  LOP3.LUT R4, R4, 0x100, RZ, 0xc0, !PT ;  /* 0x0000010004047812 */ /* 0x000fe200078ec0ff */
[----:B------:R-:W-:Y:S01]  /*59a0*/  IMAD.MOV.U32 R63, RZ, RZ, 0x8 ;  /* 0x00000008ff3f7424 */ /* 0x000fe200078e00ff */
[----:B------:R-:W-:Y:S01]  /*59b0*/  LOP3.LUT R2, R3, 0x1c, R2, 0xf8, !PT ;  /* 0x0000001c03027812 */ /* 0x000fe200078ef802 */
[----:B------:R-:W-:Y:S01]  /*59c0*/  IMAD.MOV.U32 R62, RZ, RZ, 0x10 ;  /* 0x00000010ff3e7424 */ /* 0x000fe200078e00ff */
[----:B------:R-:W3:Y:S01]  /*59d0*/  LDC.64 R48, c[0x0][0x8a8] ;  /* 0x00022a00ff307b82 */ /* 0x000ee20000000a00 */
[----:B------:R-:W-:Y:S01]  /*59e0*/  SHF.R.U32.HI R3, RZ, 0x2, R64 ;  /* 0x00000002ff037819 */ /* 0x000fe20000011640 */
[----:B------:R-:W-:Y:S01]  /*59f0*/  IMAD.MOV.U32 R22, RZ, RZ, RZ ;  /* 0x000000ffff167224 */ /* 0x000fe200078e00ff */
[----:B------:R-:W-:Y:S01]  /*5a00*/  LOP3.LUT R23, R23, 0x600000, RZ, 0xc0, !PT ;  /* 0x0060000017177812 */ /* 0x000fe200078ec0ff */
[----:B------:R-:W-:Y:S01]  /*5a10*/  IMAD.MOV.U32 R59, RZ, RZ, RZ ;  /* 0x000000ffff3b7224 */ /* 0x000fe200078e00ff */
[----:B------:R-:W-:Y:S01]  /*5a20*/  LOP3.LUT R52, R4, 0x600, R52, 0xf8, !PT ;  /* 0x0000060004347812 */ /* 0x000fe200078ef834 */
[----:B------:R-:W4:Y:S01]  /*5a30*/  LDCU UR61, c[0x0][0x370] ;  /* 0x00006e00ff3d77ac */ /* 0x000f220008000800 */
[----:B------:R-:W-:Y:S01]  /*5a40*/  LOP3.LUT R2, R2, 0x4, R3, 0x78, !PT ;  /* 0x0000000402027812 */ /* 0x000fe200078e7803 */
[----:B------:R-:W4:Y:S01]  /*5a50*/  LDS R0, [UR43+0x120] ;  /* 0x0001202bff007984 */ /* 0x000f220008000800 */
[----:B-1----:R-:W-:Y:S01]  /*5a60*/  IMAD.U32 R66, RZ, RZ, UR4 ;  /* 0x00000004ff427e24 */ /* 0x002fe2000f8e00ff */
[----:B------:R-:W-:Y:S01]  /*5a70*/  UIADD3 UR4, UPT, UPT, UR43, 0x400, URZ ;  /* 0x000004002b047890 */ /* 0x000fe2000fffe0ff */
[----:B------:R-:W-:Y:S01]  /*5a80*/  LOP3.LUT R52, R52, R2, RZ, 0xfc, !PT ;  /* 0x0000000234347212 */ /* 0x000fe200078efcff */
[----:B------:R-:W-:Y:S01]  /*5a90*/  IMAD.U32 R65, RZ, RZ, UR5 ;  /* 0x00000005ff417e24 */ /* 0x000fe2000f8e00ff */
[----:B------:R-:W-:Y:S01]  /*5aa0*/  LOP3.LUT R64, R64, 0x60, RZ, 0xc0, !PT ;  /* 0x0000006040407812 */ /* 0x000fe200078ec0ff */
[----:B------:R-:W1:Y:S01]  /*5ab0*/  LDCU UR42, c[0x0][0xb0c] ;  /* 0x00016180ff2a77ac */ /* 0x000e620008000800 */
[----:B------:R-:W-:Y:S01]  /*5ac0*/  SEL R63, R63, 0xfffffff8, !P1 ;  /* 0xfffffff83f3f7807 */ /* 0x000fe20004800000 */
[----:B------:R-:W-:Y:S01]  /*5ad0*/  IMAD.U32 R68, RZ, RZ, UR4 ;  /* 0x00000004ff447e24 */ /* 0x000fe2000f8e00ff */
[----:B------:R-:W-:Y:S01]  /*5ae0*/  SEL R62, R62, 0xfffffff0, !P2 ;  /* 0xfffffff03e3e7807 */ /* 0x000fe20005000000 */
[----:B------:R-:W1:Y:S01]  /*5af0*/  LDCU UR38, c[0x0][0xb30] ;  /* 0x00016600ff2677ac */ /* 0x000e620008000800 */
[----:B------:R-:W1:Y:S01]  /*5b00*/  LDCU.64 UR62, c[0x0][0x888] ;  /* 0x00011100ff3e77ac */ /* 0x000e620008000a00 */
[----:B------:R-:W1:Y:S01]  /*5b10*/  LDCU.64 UR40, c[0x0][0xb28] ;  /* 0x00016500ff2877ac */ /* 0x000e620008000a00 */
[----:B------:R-:W1:Y:S01]  /*5b20*/  LDCU.128 UR56, c[0x0][0xb10] ;  /* 0x00016200ff3877ac */ /* 0x000e620008000c00 */
[----:B------:R-:W1:Y:S01]  /*5b30*/  LDCU UR54, c[0x0][0x374] ;  /* 0x00006e80ff3677ac */ /* 0x000e620008000800 */
[----:B------:R-:W-:Y:S01]  /*5b40*/  UMOV UR53, 0x1 ;  /* 0x0000000100357882 */ /* 0x000fe20000000000 */
[----:B------:R-:W-:Y:S01]  /*5b50*/  UMOV UR45, URZ ;  /* 0x000000ff002d7c82 */ /* 0x000fe20008000000 */
[----:B------:R-:W-:Y:S01]  /*5b60*/  UMOV UR52, URZ ;  /* 0x000000ff00347c82 */ /* 0x000fe20008000000 */
[----:B------:R-:W-:Y:S01]  /*5b70*/  UMOV UR47, URZ ;  /* 0x000000ff002f7c82 */ /* 0x000fe20008000000 */
[----:B-1234-:R-:W-:-:S07]  /*5b80*/  IMAD.IADD R23, R0, 0x1, R23 ;  /* 0x0000000100177824 */ /* 0x01efce00078e0217 */
.L_x_120:
[C---:B------:R-:W-:Y:S02]  /*5b90*/  LEA R0, R59.reuse, UR43, 0x3 ;  /* 0x0000002b3b007c11 */ /* 0x040fe4000f8e18ff */
[----:B------:R-:W-:Y:S02]  /*5ba0*/  SHF.L.U32 R2, R60, 0x1f, RZ ;  /* 0x0000001f3c027819 */ /* 0x000fe400000006ff */
[----:B------:R-:W-:Y:S02]  /*5bb0*/  LEA R4, R59, UR43, 0x4 ;  /* 0x0000002b3b047c11 */ /* 0x000fe4000f8e20ff */
[----:B------:R-:W1:Y:S02]  /*5bc0*/  SYNCS.PHASECHK.TRANS64.TRYWAIT P0, [R0+URZ+0x70], R2 ;  /* 0x00007002000075a7 */ /* 0x000e6400080011ff */
[----:B-1----:R-:W-:Y:S05]  /*5bd0*/  @!P0 BRA `(.L_x_90) ;  /* 0x0000002c00bc8947 */ /* 0x002fea0003800000 */
.L_x_160:
[----:B------:R-:W-:Y:S01]  /*5be0*/  R2UR UR7, R67 ;  /* 0x00000000430772ca */ /* 0x000fe200000e0000 */
[----:B------:R-:W2:Y:S01]  /*5bf0*/  LDS.128 R4, [R4+0x100] ;  /* 0x0001000004047984 */ /* 0x000ea20000000c00 */
[----:B-1----:R-:W-:Y:S01]  /*5c00*/  VIADD R0, R0, 0x80 ;  /* 0x0000008000007836 */ /* 0x002fe20000000000 */
[----:B------:R-:W-:Y:S04]  /*5c10*/  UISETP.GE.AND UP0, UPT, UR39, 0x1, UPT ;  /* 0x000000012700788c */ /* 0x000fe8000bf06270 */
[----:B------:R-:W-:Y:S01]  /*5c20*/  PRMT R0, RZ, 0x654, R0 ;  /* 0x00000654ff007816 */ /* 0x000fe20000000000 */
[----:B------:R-:W-:Y:S01]  /*5c30*/  @!PT LDS RZ, [RZ] ;  /* 0x00000000fffff984 */ /* 0x000fe20000000800 */
[----:B------:R-:W-:Y:S01]  /*5c40*/  @!PT LDS RZ, [RZ] ;  /* 0x00000000fffff984 */ /* 0x000fe20000000800 */
[----:B------:R-:W-:Y:S01]  /*5c50*/  @!PT LDS RZ, [RZ] ;  /* 0x00000000fffff984 */ /* 0x000fe20000000800 */
[----:B------:R-:W-:Y:S01]  /*5c60*/  @!PT LDS RZ, [RZ] ;  /* 0x00000000fffff984 */ /* 0x000fe20000000800 */
[----:B------:R1:W-:Y:S06]  /*5c70*/  MEMBAR.ALL.CTA ;  /* 0x0000000000007992 */ /* 0x0003ec0000008000 */
[----:B-1----:R-:W1:Y:S02]  /*5c80*/  FENCE.VIEW.ASYNC.S ;  /* 0x00000000000073c6 */ /* 0x002e640000000000 */
[----:B-1----:R1:W-:Y:S01]  /*5c90*/  SYNCS.ARRIVE.TRANS64.RED.A1T0 RZ, [R0+URZ], RZ ;  /* 0x000000ff00ff79a7 */ /* 0x0023e200081004ff */
[----:B--2---:R-:W-:Y:S11]  /*5ca0*/  LOP3.LUT P0, RZ, R6, 0x1, RZ, 0xc0, !PT ;  /* 0x0000000106ff7812 */ /* 0x004ff6000780c0ff */
[----:B------:R-:W-:Y:S02]  /*5cb0*/  @!UPT UIADD3 URZ, UPT, UPT, URZ, URZ, URZ ;  /* 0x000000fffffff290 */ /* 0x000fe4000fffe0ff */
[----:B------:R-:W-:Y:S01]  /*5cc0*/  VOTEU.ANY UP1, P0 ;  /* 0x0000000000ff7886 */ /* 0x000fe20000020100 */
[----:B------:R-:W-:Y:S01]  /*5cd0*/  PLOP3.LUT P0, PT, PT, PT, UP1, 0x80, 0x8 ;  /* 0x000000000008781c */ /* 0x000fe20003f0f018 */
[----:B------:R-:W-:Y:S06]  /*5ce0*/  UP2UR UR4, UPR, URZ, 0x2 ;  /* 0x00000002ff047883 */ /* 0x000fec0008000000 */
[----:B------:R-:W-:Y:S06]  /*5cf0*/  IMAD.U32 R69, RZ, RZ, UR4 ;  /* 0x00000004ff457e24 */ /* 0x000fec000f8e00ff */
[----:B------:R-:W-:Y:S02]  /*5d00*/  @P0 SHF.R.U32.HI R2, RZ, 0x10, R5 ;  /* 0x00000010ff020819 */ /* 0x000fe40000011605 */
[----:B------:R-:W-:Y:S02]  /*5d10*/  @P0 MOV R3, R4 ;  /* 0x0000000400030202 */ /* 0x000fe40000000f00 */
[----:B------:R-:W-:Y:S02]  /*5d20*/  @P0 R2UR UR4, R2 ;  /* 0x00000000020402ca */ /* 0x000fe400000e0000 */
[----:B------:R-:W-:Y:S02]  /*5d30*/  @P0 LOP3.LUT R4, R5, 0xffff, RZ, 0xc0, !PT ;  /* 0x0000ffff05040812 */ /* 0x000fe400078ec0ff */
[----:B------:R-:W-:Y:S02]  /*5d40*/  @P0 R2UR UR6, R3 ;  /* 0x00000000030602ca */ /* 0x000fe400000e0000 */
[----:B------:R-:W-:Y:S07]  /*5d50*/  @P0 R2UR UR5, R4 ;  /* 0x00000000040502ca */ /* 0x000fee00000e0000 */
[----:B------:R-:W-:Y:S02]  /*5d60*/  @UP1 UMOV UR7, UR4 ;  /* 0x0000000400071c82 */ /* 0x000fe40008000000 */
[----:B------:R-:W-:Y:S02]  /*5d70*/  IMAD.U32 R67, RZ, RZ, UR7 ;  /* 0x00000007ff437e24 */ /* 0x000fe4000f8e00ff */
[----:B------:R-:W-:Y:S02]  /*5d80*/  @UP1 UMOV UR37, UR6 ;  /* 0x0000000600251c82 */ /* 0x000fe40008000000 */
[----:B------:R-:W-:Y:S01]  /*5d90*/  @UP1 UMOV UR36, UR5 ;  /* 0x0000000500241c82 */ /* 0x000fe20008000000 */
[----:B-1----:R-:W-:Y:S05]  /*5da0*/  BRA.U !UP0, `(.L_x_91) ;  /* 0x0000000108cc7547 */ /* 0x002fea000b800000 */
[----:B------:R-:W1:Y:S01]  /*5db0*/  LDCU UR12, c[0x0][0xb20] ;  /* 0x00016400ff0c77ac */ /* 0x000e620008000800 */
[----:B------:R-:W-:Y:S02]  /*5dc0*/  UIMAD.WIDE.U32 UR4, UR54, UR59, URZ ;  /* 0x0000003b360472a5 */ /* 0x000fe4000f8e00ff */
[----:B------:R-:W-:Y:S02]  /*5dd0*/  UIMAD.WIDE.U32 UR6, UR61, UR56, URZ ;  /* 0x000000383d0672a5 */ /* 0x000fe4000f8e00ff */
[----:B------:R-:W-:Y:S02]  /*5de0*/  UISETP.NE.AND UP0, UPT, UR58, 0x1, UPT ;  /* 0x000000013a00788c */ /* 0x000fe4000bf05270 */
[----:B------:R-:W-:Y:S02]  /*5df0*/  UIMAD.WIDE.U32 UR8, UR36, UR59, URZ ;  /* 0x0000003b240872a5 */ /* 0x000fe4000f8e00ff */
[----:B------:R-:W-:Y:S02]  /*5e00*/  UIMAD.WIDE.U32 UR10, UR37, UR56, URZ ;  /* 0x00000038250a72a5 */ /* 0x000fe4000f8e00ff */
[----:B------:R-:W-:Y:S02]  /*5e10*/  UISETP.NE.AND UP1, UPT, UR42, 0x1, UPT ;  /* 0x000000012a00788c */ /* 0x000fe4000bf25270 */
[----:B------:R-:W-:Y:S01]  /*5e20*/  UISETP.NE.AND UP2, UPT, UR39, 0x1, UPT ;  /* 0x000000012700788c */ /* 0x000fe2000bf45270 */
[----:B------:R-:W-:Y:S02]  /*5e30*/  UMOV UR4, UR5 ;  /* 0x0000000500047c82 */ /* 0x000fe40008000000 */
[----:B-1----:R-:W-:Y:S03]  /*5e40*/  USHF.R.U32.HI UR5, URZ, UR12, UR4 ;  /* 0x0000000cff057299 */ /* 0x002fe60008011604 */
[----:B------:R-:W-:Y:S02]  /*5e50*/  UMOV UR4, UR7 ;  /* 0x0000000700047c82 */ /* 0x000fe40008000000 */
[----:B------:R-:W-:Y:S02]  /*5e60*/  USHF.R.U32.HI UR7, URZ, UR57, UR4 ;  /* 0x00000039ff077299 */ /* 0x000fe40008011604 */
[----:B------:R-:W-:Y:S02]  /*5e70*/  USEL UR4, UR54, UR5, !UP0 ;  /* 0x0000000536047287 */ /* 0x000fe4000c000000 */
[----:B------:R-:W-:Y:S01]  /*5e80*/  USEL UR7, UR61, UR7, !UP1 ;  /* 0x000000073d077287 */ /* 0x000fe2000c800000 */
[----:B------:R-:W-:Y:S01]  /*5e90*/  UMOV UR5, UR9 ;  /* 0x0000000900057c82 */ /* 0x000fe20008000000 */
[----:B------:R-:W-:Y:S02]  /*5ea0*/  UIMAD.WIDE.U32 UR8, UR4, UR40, URZ ;  /* 0x00000028040872a5 */ /* 0x000fe4000f8e00ff */
[----:B------:R-:W-:Y:S03]  /*5eb0*/  USHF.R.U32.HI UR6, URZ, UR12, UR5 ;  /* 0x0000000cff067299 */ /* 0x000fe60008011605 */
[----:B------:R-:W-:Y:S01]  /*5ec0*/  UMOV UR5, UR11 ;  /* 0x0000000b00057c82 */ /* 0x000fe20008000000 */
[----:B------:R-:W-:Y:S02]  /*5ed0*/  UIMAD.WIDE.U32 UR10, UR7, UR40, URZ ;  /* 0x00000028070a72a5 */ /* 0x000fe4000f8e00ff */
[----:B------:R-:W-:Y:S02]  /*5ee0*/  USHF.R.U32.HI UR12, URZ, UR57, UR5 ;  /* 0x00000039ff0c7299 */ /* 0x000fe40008011605 */
[----:B------:R-:W-:Y:S01]  /*5ef0*/  USEL UR6, UR36, UR6, !UP0 ;  /* 0x0000000624067287 */ /* 0x000fe2000c000000 */
[----:B------:R-:W-:Y:S02]  /*5f00*/  UMOV UR5, UR9 ;  /* 0x0000000900057c82 */ /* 0x000fe40008000000 */
[----:B------:R-:W-:Y:S01]  /*5f10*/  UMOV UR10, UR11 ;  /* 0x0000000b000a7c82 */ /* 0x000fe20008000000 */
[----:B------:R-:W-:Y:S02]  /*5f20*/  @UP2 USHF.R.U32.HI UR4, URZ, UR41, UR5 ;  /* 0x00000029ff042299 */ /* 0x000fe40008011605 */
[----:B------:R-:W-:Y:S02]  /*5f30*/  @UP2 USHF.R.U32.HI UR7, URZ, UR41, UR10 ;  /* 0x00000029ff072299 */ /* 0x000fe4000801160a */
[----:B------:R-:W-:Y:S02]  /*5f40*/  UIMAD UR4, UR39, UR4, URZ ;  /* 0x00000004270472a4 */ /* 0x000fe4000f8e02ff */
[----:B------:R-:W-:Y:S02]  /*5f50*/  UIMAD.WIDE.U32 UR10, UR6, UR40, URZ ;  /* 0x00000028060a72a5 */ /* 0x000fe4000f8e00ff */
[----:B------:R-:W-:Y:S02]  /*5f60*/  USEL UR5, UR37, UR12, !UP1 ;  /* 0x0000000c25057287 */ /* 0x000fe4000c800000 */
[----:B------:R-:W-:Y:S02]  /*5f70*/  UIMAD UR8, UR39, UR7, URZ ;  /* 0x00000007270872a4 */ /* 0x000fe4000f8e02ff */
[----:B------:R-:W-:Y:S03]  /*5f80*/  UISETP.GE.AND UP0, UPT, UR6, UR4, UPT ;  /* 0x000000040600728c */ /* 0x000fe6000bf06270 */
[----:B------:R-:W-:Y:S01]  /*5f90*/  UMOV UR4, UR11 ;  /* 0x0000000b00047c82 */ /* 0x000fe20008000000 */
[----:B------:R-:W-:Y:S02]  /*5fa0*/  UISETP.GE.OR UP0, UPT, UR5, UR8, UP0 ;  /* 0x000000080500728c */ /* 0x000fe40008706670 */
[----:B------:R-:W-:Y:S02]  /*5fb0*/  USHF.R.U32.HI UR4, URZ, UR41, UR4 ;  /* 0x00000029ff047299 */ /* 0x000fe40008011604 */
[----:B------:R-:W-:Y:S02]  /*5fc0*/  UIMAD.WIDE.U32 UR8, UR5, UR40, URZ ;  /* 0x00000028050872a5 */ /* 0x000fe4000f8e00ff */
[----:B------:R-:W-:Y:S02]  /*5fd0*/  USEL UR11, UR6, UR4, !UP2 ;  /* 0x00000004060b7287 */ /* 0x000fe4000d000000 */
[----:B------:R-:W-:Y:S02]  /*5fe0*/  UIADD3 UR8, UPT, UPT, -UR5, URZ, URZ ;  /* 0x000000ff05087290 */ /* 0x000fe4000fffe1ff */
[----:B------:R-:W-:Y:S01]  /*5ff0*/  UIADD3 UR10, UPT, UPT, -UR11, URZ, URZ ;  /* 0x000000ff0b0a7290 */ /* 0x000fe2000fffe1ff */
[----:B------:R-:W-:Y:S01]  /*6000*/  @!UP0 UMOV UR4, UR9 ;  /* 0x0000000900048c82 */ /* 0x000fe20008000000 */
[----:B------:R-:W-:Y:S02]  /*6010*/  UIADD3 UR9, UPT, UPT, -UR6, URZ, URZ ;  /* 0x000000ff06097290 */ /* 0x000fe4000fffe1ff */
[----:B------:R-:W-:Y:S02]  /*6020*/  @!UP0 USHF.R.U32.HI UR4, URZ, UR41, UR4 ;  /* 0x00000029ff048299 */ /* 0x000fe40008011604 */
[----:B------:R-:W-:Y:S02]  /*6030*/  UIMAD UR10, UR39, UR10, UR6 ;  /* 0x0000000a270a72a4 */ /* 0x000fe4000f8e0206 */
[----:B------:R-:W-:Y:S04]  /*6040*/  @!UP0 USEL UR4, UR5, UR4, !UP2 ;  /* 0x0000000405048287 */ /* 0x000fe8000d000000 */
[----:B------:R-:W-:Y:S02]  /*6050*/  @!UP0 UIMAD UR10, UR7, UR10, UR4 ;  /* 0x0000000a070a82a4 */ /* 0x000fe4000f8e0204 */
[----:B------:R-:W-:Y:S02]  /*6060*/  @!UP0 UIADD3 UR11, UPT, UPT, UR11, -UR4, URZ ;  /* 0x800000040b0b8290 */ /* 0x000fe4000fffe0ff */
[----:B------:R-:W-:Y:S02]  /*6070*/  UIMAD UR7, UR42, UR8, UR37 ;  /* 0x000000082a0772a4 */ /* 0x000fe4000f8e0225 */
[----:B------:R-:W-:Y:S02]  /*6080*/  @!UP0 UIMAD UR6, UR11, UR39, UR5 ;  /* 0x000000270b0682a4 */ /* 0x000fe4000f8e0205 */
[----:B------:R-:W-:Y:S01]  /*6090*/  UIMAD UR4, UR58, UR9, UR36 ;  /* 0x000000093a0472a4 */ /* 0x000fe2000f8e0224 */
[----:B------:R-:W-:Y:S02]  /*60a0*/  @!UP0 UMOV UR5, UR10 ;  /* 0x0000000a00058c82 */ /* 0x000fe40008000000 */
[----:B------:R-:W-:Y:S02]  /*60b0*/  UIMAD UR37, UR5, UR42, UR7 ;  /* 0x0000002a052572a4 */ /* 0x000fe4000f8e0207 */
[----:B------:R-:W-:Y:S11]  /*60c0*/  UIMAD UR36, UR6, UR58, UR4 ;  /* 0x0000003a062472a4 */ /* 0x000ff6000f8e0204 */
[----:B------:R-:W-:Y:S01]  /*60d0*/  @!UPT UIADD3 URZ, UPT, UPT, URZ, URZ, URZ ;  /* 0x000000fffffff290 */ /* 0x000fe2000fffe0ff */
.L_x_91:
[----:B------:R-:W-:Y:S01]  /*60e0*/  UISETP.NE.AND UP0, UPT, UR38, 0x1, UPT ;  /* 0x000000012600788c */ /* 0x000fe2000bf05270 */
[----:B------:R-:W-:Y:S01]  /*60f0*/  R2UR UR11, R68 ;  /* 0x00000000440b72ca */ /* 0x000fe200000e0000 */
[----:B------:R-:W-:Y:S01]  /*6100*/  USHF.L.U32 UR50, UR26, 0x6, URZ ;  /* 0x000000061a327899 */ /* 0x000fe200080006ff */
[----:B------:R-:W-:Y:S01]  /*6110*/  IADD3 R59, PT, PT, R59, 0x1, RZ ;  /* 0x000000013b3b7810 */ /* 0x000fe20007ffe0ff */
[----:B------:R-:W-:Y:S07]  /*6120*/  USHF.L.U32 UR49, UR27, 0x6, URZ ;  /* 0x000000061b317899 */ /* 0x000fee00080006ff */
[----:B------:R-:W1:Y:S01]  /*6130*/  @!UP0 LDCU.128 UR12, c[0x0][0xb10] ;  /* 0x00016200ff0c87ac */ /* 0x000e620008000c00 */
[----:B------:R-:W2:Y:S01]  /*6140*/  @!UP0 LDCU UR5, c[0x0][0xb0c] ;  /* 0x00016180ff0587ac */ /* 0x000ea20008000800 */
[----:B------:R-:W3:Y:S01]  /*6150*/  @!UP0 LDCU UR10, c[0x0][0xb20] ;  /* 0x00016400ff0a87ac */ /* 0x000ee20008000800 */
[----:B-1----:R-:W-:Y:S02]  /*6160*/  UIMAD.WIDE.U32 UR8, UR37, UR12, URZ ;  /* 0x0000000c250872a5 */ /* 0x002fe4000f8e00ff */
[----:B------:R-:W-:Y:S02]  /*6170*/  UIMAD.WIDE.U32 UR6, UR36, UR15, URZ ;  /* 0x0000000f240672a5 */ /* 0x000fe4000f8e00ff */
[----:B------:R-:W-:Y:S03]  /*6180*/  @!UP0 UISETP.NE.AND UP1, UPT, UR14, 0x1, UPT ;  /* 0x000000010e00888c */ /* 0x000fe6000bf25270 */
[----:B------:R-:W-:Y:S01]  /*6190*/  @!UP0 UMOV UR4, UR9 ;  /* 0x0000000900048c82 */ /* 0x000fe20008000000 */
[----:B--2---:R-:W-:Y:S02]  /*61a0*/  @!UP0 UISETP.NE.AND UP2, UPT, UR5, 0x1, UPT ;  /* 0x000000010500888c */ /* 0x004fe4000bf45270 */
[----:B------:R-:W-:Y:S01]  /*61b0*/  @!UP0 USHF.R.U32.HI UR4, URZ, UR13, UR4 ;  /* 0x0000000dff048299 */ /* 0x000fe20008011604 */
[----:B------:R-:W-:Y:S02]  /*61c0*/  @!UP0 UMOV UR6, UR7 ;  /* 0x0000000700068c82 */ /* 0x000fe40008000000 */
[----:B---3--:R-:W-:Y:S02]  /*61d0*/  @!UP0 USHF.R.U32.HI UR6, URZ, UR10, UR6 ;  /* 0x0000000aff068299 */ /* 0x008fe40008011606 */
[----:B------:R-:W-:Y:S02]  /*61e0*/  @!UP0 USEL UR7, UR37, UR4, !UP2 ;  /* 0x0000000425078287 */ /* 0x000fe4000d000000 */
[----:B------:R-:W-:Y:S04]  /*61f0*/  @!UP0 USEL UR6, UR36, UR6, !UP1 ;  /* 0x0000000624068287 */ /* 0x000fe8000c800000 */
[----:B------:R-:W-:Y:S02]  /*6200*/  @!UP0 UIADD3 UR4, UPT, UPT, -UR7, UR6, URZ ;  /* 0x0000000607048290 */ /* 0x000fe4000fffe1ff */
[----:B------:R-:W-:Y:S02]  /*6210*/  @!UP0 UIADD3 UR6, UPT, UPT, UR7, -UR6, URZ ;  /* 0x8000000607068290 */ /* 0x000fe4000fffe0ff */
[----:B------:R-:W-:Y:S02]  /*6220*/  @!UP0 UIMAD UR37, UR4, UR5, UR37 ;  /* 0x00000005042582a4 */ /* 0x000fe4000f8e0225 */
[----:B------:R-:W-:Y:S02]  /*6230*/  @!UP0 UIMAD UR36, UR6, UR14, UR36 ;  /* 0x0000000e062482a4 */ /* 0x000fe4000f8e0224 */
[----:B------:R-:W-:Y:S09]  /*6240*/  ULOP3.LUT UP0, URZ, UR11, 0x3f0, URZ, 0xc0, !UPT ;  /* 0x000003f00bff7892 */ /* 0x000ff2000f80c0ff */
[----:B------:R-:W-:Y:S05]  /*6250*/  BRA.U !UP0, `(.L_x_92) ;  /* 0x00000001087c7547 */ /* 0x000fea000b800000 */
[----:B------:R-:W1:Y:S01]  /*6260*/  LDCU.64 UR8, c[0x4][0x80] ;  /* 0x01001000ff0877ac */ /* 0x000e620008000a00 */
[----:B------:R-:W-:Y:S01]  /*6270*/  MOV R2, 0x0 ;  /* 0x0000000000027802 */ /* 0x000fe20000000f00 */
[----:B------:R-:W-:Y:S02]  /*6280*/  HFMA2 R12, -RZ, RZ, 0, 5.9604644775390625e-08 ;  /* 0x00000001ff0c7431 */ /* 0x000fe400000001ff */
[----:B------:R-:W-:Y:S01]  /*6290*/  IMAD.MOV.U32 R8, RZ, RZ, 0x70 ;  /* 0x00000070ff087424 */ /* 0x000fe200078e00ff */
[----:B------:R2:W3:Y:S01]  /*62a0*/  LDC.64 R14, c[0x4][R2] ;  /* 0x01000000020e7b82 */ /* 0x0004e20000000a00 */
[----:B------:R-:W4:Y:S01]  /*62b0*/  LDCU.64 UR6, c[0x4][0x88] ;  /* 0x01001100ff0677ac */ /* 0x000f220008000a00 */
[----:B------:R-:W-:Y:S01]  /*62c0*/  IMAD.MOV.U32 R13, RZ, RZ, RZ ;  /* 0x000000ffff0d7224 */ /* 0x000fe200078e00ff */
[----:B------:R-:W2:Y:S01]  /*62d0*/  LDCU.64 UR4, c[0x4][0x8] ;  /* 0x01000100ff0477ac */ /* 0x000ea20008000a00 */
[----:B-1----:R-:W-:Y:S01]  /*62e0*/  MOV R5, UR9 ;  /* 0x0000000900057c02 */ /* 0x002fe20008000f00 */
[----:B------:R-:W-:Y:S01]  /*62f0*/  IMAD.U32 R4, RZ, RZ, UR8 ;  /* 0x00000008ff047e24 */ /* 0x000fe2000f8e00ff */
[----:B----4-:R-:W-:Y:S01]  /*6300*/  MOV R7, UR7 ;  /* 0x0000000700077c02 */ /* 0x010fe20008000f00 */
[----:B------:R-:W-:Y:S01]  /*6310*/  IMAD.U32 R6, RZ, RZ, UR6 ;  /* 0x00000006ff067e24 */ /* 0x000fe2000f8e00ff */
[----:B--2---:R-:W-:Y:S01]  /*6320*/  MOV R11, UR5 ;  /* 0x00000005000b7c02 */ /* 0x004fe20008000f00 */
[----:B------:R-:W-:Y:S02]  /*6330*/  IMAD.U32 R10, RZ, RZ, UR4 ;  /* 0x00000004ff0a7e24 */ /* 0x000fe4000f8e00ff */
[----:B------:R-:W-:Y:S07]  /*6340*/  LEPC R20, `(.L_x_93) ;  /* 0x000000001014794e */ /* 0x000fee0000000000 */
[----:B---3-5:R-:W-:Y:S05]  /*6350*/  CALL.ABS.NOINC R14 ;  /* 0x000000000e007343 */ /* 0x028fea0003c00000 */
.L_x_93:
[----:B------:R-:W1:Y:S01]  /*6360*/  LDCU.64 UR8, c[0x4][0x80] ;  /* 0x01001000ff0877ac */ /* 0x000e620008000a00 */
[----:B------:R-:W2:Y:S01]  /*6370*/  LDC.64 R2, c[0x4][R2] ;  /* 0x0100000002027b82 */ /* 0x000ea20000000a00 */
[----:B------:R-:W-:Y:S02]  /*6380*/  HFMA2 R12, -RZ, RZ, 0, 5.9604644775390625e-08 ;  /* 0x00000001ff0c7431 */ /* 0x000fe400000001ff */
[----:B------:R-:W-:Y:S02]  /*6390*/  IMAD.MOV.U32 R8, RZ, RZ, 0x70 ;  /* 0x00000070ff087424 */ /* 0x000fe400078e00ff */
[----:B------:R-:W-:Y:S01]  /*63a0*/  IMAD.MOV.U32 R13, RZ, RZ, RZ ;  /* 0x000000ffff0d7224 */ /* 0x000fe200078e00ff */
[----:B------:R-:W3:Y:S01]  /*63b0*/  LDCU.64 UR6, c[0x4][0x88] ;  /* 0x01001100ff0677ac */ /* 0x000ee20008000a00 */
[----:B------:R-:W4:Y:S01]  /*63c0*/  LDCU.64 UR4, c[0x4][0x8] ;  /* 0x01000100ff0477ac */ /* 0x000f220008000a00 */
[----:B-1----:R-:W-:Y:S02]  /*63d0*/  MOV R4, UR8 ;  /* 0x0000000800047c02 */ /* 0x002fe40008000f00 */
[----:B------:R-:W-:Y:S02]  /*63e0*/  MOV R5, UR9 ;  /* 0x0000000900057c02 */ /* 0x000fe40008000f00 */
[----:B---3--:R-:W-:Y:S01]  /*63f0*/  MOV R7, UR7 ;  /* 0x0000000700077c02 */ /* 0x008fe20008000f00 */
[----:B------:R-:W-:Y:S01]  /*6400*/  IMAD.U32 R6, RZ, RZ, UR6 ;  /* 0x00000006ff067e24 */ /* 0x000fe2000f8e00ff */
[----:B----4-:R-:W-:Y:S01]  /*6410*/  MOV R11, UR5 ;  /* 0x00000005000b7c02 */ /* 0x010fe20008000f00 */
[----:B------:R-:W-:Y:S02]  /*6420*/  IMAD.U32 R10, RZ, RZ, UR4 ;  /* 0x00000004ff0a7e24 */ /* 0x000fe4000f8e00ff */
[----:B------:R-:W-:Y:S07]  /*6430*/  LEPC R20, `(.L_x_92) ;  /* 0x000000001014794e */ /* 0x000fee0000000000 */
[----:B--2---:R-:W-:Y:S05]  /*6440*/  CALL.ABS.NOINC R2 ;  /* 0x0000000002007343 */ /* 0x004fea0003c00000 */
.L_x_92:
[----:B------:R-:W-:Y:S02]  /*6450*/  R2UR UR6, R57 ;  /* 0x00000000390672ca */ /* 0x000fe400000e0000 */
[----:B------:R-:W-:Y:S02]  /*6460*/  R2UR UR5, R66 ;  /* 0x00000000420572ca */ /* 0x000fe400000e0000 */
[----:B------:R-:W-:Y:S02]  /*6470*/  R2UR UR4, R65 ;  /* 0x00000000410472ca */ /* 0x000fe400000e0000 */
[----:B------:R-:W-:Y:S02]  /*6480*/  ISETP.NE.U32.AND P4, PT, R50, RZ, PT ;  /* 0x000000ff3200720c */ /* 0x000fe40003f85070 */
[----:B------:R-:W-:Y:S02]  /*6490*/  ISETP.NE.U32.AND P2, PT, RZ, UR62, PT ;  /* 0x0000003eff007c0c */ /* 0x000fe4000bf45070 */
[----:B------:R-:W-:Y:S02]  /*64a0*/  ISETP.NE.AND.EX P4, PT, R51, RZ, PT, P4 ;  /* 0x000000ff3300720c */ /* 0x000fe40003f85340 */
[----:B------:R-:W-:Y:S01]  /*64b0*/  ISETP.NE.AND.EX P2, PT, RZ, UR63, PT, P2 ;  /* 0x0000003fff007c0c */ /* 0x000fe2000bf45320 */
[----:B------:R-:W-:Y:S02]  /*64c0*/  UISETP.NE.AND UP2, UPT, UR6, URZ, UPT ;  /* 0x000000ff0600728c */ /* 0x000fe4000bf45270 */
[----:B------:R-:W-:Y:S04]  /*64d0*/  UISETP.NE.U32.AND UP0, UPT, UR5, URZ, UPT ;  /* 0x000000ff0500728c */ /* 0x000fe8000bf05070 */
[----:B------:R-:W-:Y:S01]  /*64e0*/  UISETP.NE.AND.EX UP1, UPT, UR4, URZ, UPT, UP0 ;  /* 0x000000ff0400728c */ /* 0x000fe2000bf25300 */
[----:B------:R-:W-:Y:S01]  /*64f0*/  PLOP3.LUT P1, PT, PT, PT, UP2, 0x80, 0x8 ;  /* 0x000000000008781c */ /* 0x000fe20003f2f028 */
[----:B------:R-:W-:Y:S03]  /*6500*/  UPLOP3.LUT UP0, UPT, UPT, UPT, UPT, 0x40, 0x4 ;  /* 0x000000000004789c */ /* 0x000fe60003f0e870 */
[----:B------:R-:W-:Y:S06]  /*6510*/  @UP2 UPLOP3.LUT UP0, UPT, UPT, UPT, UP1, 0x80, 0x8 ;  /* 0x000000000008289c */ /* 0x000fec0003f0f010 */
[----:B------:R-:W-:Y:S01]  /*6520*/  PLOP3.LUT P0, PT, PT, PT, UP0, 0x80, 0x8 ;  /* 0x000000000008781c */ /* 0x000fe20003f0f008 */
[----:B------:R-:W-:Y:S01]  /*6530*/  @!UPT UIADD3 URZ, UPT, UPT, URZ, URZ, URZ ;  /* 0x000000fffffff290 */ /* 0x000fe2000fffe0ff */
[----:B------:R-:W-:Y:S11]  /*6540*/  BRA.U !UP1, `(.L_x_94) ;  /* 0x0000000109407547 */ /* 0x000ff6000b800000 */
[----:B------:R-:W-:Y:S01]  /*6550*/  UISETP.NE.U32.AND UP0, UPT, UR62, URZ, UPT ;  /* 0x000000ff3e00728c */ /* 0x000fe2000bf05070 */
[----:B------:R-:W-:Y:S01]  /*6560*/  R2UR UR6, R66 ;  /* 0x00000000420672ca */ /* 0x000fe200000e0000 */
[----:B------:R-:W1:Y:S01]  /*6570*/  LDCU.64 UR8, c[0x0][0x358] ;  /* 0x00006b00ff0877ac */ /* 0x000e620008000a00 */
[----:B------:R-:W-:Y:S02]  /*6580*/  HFMA2 R53, -RZ, RZ, 0, 5.9604644775390625e-08 ;  /* 0x00000001ff357431 */ /* 0x000fe400000001ff */
[----:B------:R-:W-:Y:S01]  /*6590*/  IMAD.MOV.U32 R0, RZ, RZ, 0x1 ;  /* 0x00000001ff007424 */ /* 0x000fe200078e00ff */
[----:B------:R-:W-:Y:S06]  /*65a0*/  UISETP.NE.AND.EX UP0, UPT, UR63, URZ, UPT, UP0 ;  /* 0x000000ff3f00728c */ /* 0x000fec000bf05300 */
[----:B------:R-:W-:Y:S05]  /*65b0*/  PLOP3.LUT P3, PT, PT, PT, UP0, 0x80, 0x8 ;  /* 0x000000000008781c */ /* 0x000fea0003f6f008 */
[----:B------:R-:W2:Y:S01]  /*65c0*/  @UP0 LDCU.64 UR4, c[0x0][0x888] ;  /* 0x00011100ff0407ac */ /* 0x000ea20008000a00 */
[----:B------:R-:W-:Y:S07]  /*65d0*/  @UP0 UIMAD UR6, UR60, UR6, URZ ;  /* 0x000000063c0602a4 */ /* 0x000fee000f8e02ff */
[----:B------:R-:W-:Y:S01]  /*65e0*/  @!P3 PRMT R53, R0, 0x7610, R53 ;  /* 0x000076100035b816 */ /* 0x000fe20000000035 */
[----:B--2---:R-:W-:Y:S06]  /*65f0*/  @UP0 UIMAD.WIDE UR4, UR6, 0x4, UR4 ;  /* 0x00000004060408a5 */ /* 0x004fec000f8e0204 */
[----:B-----5:R-:W-:Y:S02]  /*6600*/  IMAD.U32 R26, RZ, RZ, UR4 ;  /* 0x00000004ff1a7e24 */ /* 0x020fe4000f8e00ff */
[----:B------:R-:W-:Y:S03]  /*6610*/  IMAD.U32 R27, RZ, RZ, UR5 ;  /* 0x00000005ff1b7e24 */ /* 0x000fe6000f8e00ff */
[----:B------:R-:W2:Y:S02]  /*6620*/  @!UP0 LDCU UR4, c[0x0][0x880] ;  /* 0x00011000ff0487ac */ /* 0x000ea40008000800 */
[----:B-1----:R1:W5:Y:S02]  /*6630*/  @P3 LDG.E R26, desc[UR8][R26.64] ;  /* 0x000000081a1a3981 */ /* 0x002364000c1e1900 */
[----:B-12---:R-:W-:Y:S02]  /*6640*/  @!P3 MOV R26, UR4 ;  /* 0x00000004001abc02 */ /* 0x006fe40008000f00 */
.L_x_94:
[----:B------:R-:W-:Y:S05]  /*6650*/  @!P4 BRA `(.L_x_95) ;  /* 0x000000000024c947 */ /* 0x000fea0003800000 */
[----:B------:R-:W-:Y:S01]  /*6660*/  ISETP.NE.U32.AND P3, PT, R48, RZ, PT ;  /* 0x000000ff3000720c */ /* 0x000fe20003f65070 */
[----:B------:R-:W1:Y:S03]  /*6670*/  LDCU.64 UR4, c[0x0][0x358] ;  /* 0x00006b00ff0477ac */ /* 0x000e660008000a00 */
[----:B------:R-:W-:Y:S11]  /*6680*/  ISETP.NE.AND.EX P3, PT, R49, RZ, PT, P3 ;  /* 0x000000ff3100720c */ /* 0x000ff60003f65330 */
[----:B------:R-:W-:Y:S02]  /*6690*/  @!UPT UIADD3 URZ, UPT, UPT, URZ, URZ, URZ ;  /* 0x000000fffffff290 */ /* 0x000fe4000fffe0ff */
[----:B------:R-:W2:Y:S01]  /*66a0*/  @P3 LDC.64 R2, c[0x0][0x8a8] ;  /* 0x00022a00ff023b82 */ /* 0x000ea20000000a00 */
[----:B------:R-:W-:Y:S04]  /*66b0*/  @P3 IMAD R0, R50, UR60, RZ ;  /* 0x0000003c32003c24 */ /* 0x000fe8000f8e02ff */
[----:B--2---:R-:W-:Y:S05]  /*66c0*/  @P3 IMAD.WIDE R2, R0, 0x4, R2 ;  /* 0x0000000400023825 */ /* 0x004fea00078e0202 */
[----:B-1---5:R1:W5:Y:S02]  /*66d0*/  @P3 LDG.E R24, desc[UR4][R2.64] ;  /* 0x0000000402183981 */ /* 0x022364000c1e1900 */
[----:B-1----:R-:W2:Y:S02]  /*66e0*/  @!P3 LDC R24, c[0x0][0x8a0] ;  /* 0x00022800ff18bb82 */ /* 0x002ea40000000800 */
.L_x_95:
[----:B-----5:R-:W-:Y:S01]  /*66f0*/  FSETP.NEU.AND P3, PT, R26, RZ, PT ;  /* 0x000000ff1a00720b */ /* 0x020fe20003f6d000 */
[----:B------:R-:W-:Y:S01]  /*6700*/  IMAD.U32 R2, RZ, RZ, UR45 ;  /* 0x0000002dff027e24 */ /* 0x000fe2000f8e00ff */
[----:B------:R-:W-:Y:S01]  /*6710*/  SEL R5, RZ, 0xffffffff, P2 ;  /* 0xffffffffff057807 */ /* 0x000fe20001000000 */
[----:B------:R-:W-:Y:S01]  /*6720*/  ULOP3.LUT UR4, UR53, 0x1, URZ, 0x3c, !UPT ;  /* 0x0000000135047892 */ /* 0x000fe2000f8e3cff */
[----:B------:R-:W-:Y:S01]  /*6730*/  @P1 LOP3.LUT P2, RZ, R53, 0xff, RZ, 0xc0, !PT ;  /* 0x000000ff35ff1812 */ /* 0x000fe2000784c0ff */
[----:B------:R-:W-:Y:S01]  /*6740*/  BSSY B1, `(.L_x_96) ;  /* 0x000004b000017945 */ /* 0x000fe20003800000 */
[----:B------:R-:W-:Y:S01]  /*6750*/  @P1 SEL R0, RZ, 0xffffffff, P3 ;  /* 0xffffffffff001807 */ /* 0x000fe20001800000 */
[----:B------:R-:W-:Y:S01]  /*6760*/  IMAD.MOV.U32 R76, RZ, RZ, 0x1 ;  /* 0x00000001ff4c7424 */ /* 0x000fe200078e00ff */
[----:B------:R-:W-:Y:S01]  /*6770*/  LEA R2, R2, UR43, 0x3 ;  /* 0x0000002b02027c11 */ /* 0x000fe2000f8e18ff */
[----:B------:R-:W-:Y:S01]  /*6780*/  IMAD.U32 R74, RZ, RZ, UR4 ;  /* 0x00000004ff4a7e24 */ /* 0x000fe2000f8e00ff */
[----:B------:R-:W-:Y:S01]  /*6790*/  @P0 SEL R0, R5, R0, !P2 ;  /* 0x0000000005000207 */ /* 0x000fe20005000000 */
[----:B------:R-:W-:Y:S01]  /*67a0*/  IMAD.U32 R75, RZ, RZ, UR45 ;  /* 0x0000002dff4b7e24 */ /* 0x000fe2000f8e00ff */
[----:B------:R-:W-:Y:S02]  /*67b0*/  LEA R71, R22, UR43, 0x3 ;  /* 0x0000002b16477c11 */ /* 0x000fe4000f8e18ff */
[----:B------:R-:W-:Y:S02]  /*67c0*/  CS2R R38, SRZ ;  /* 0x0000000000267805 */ /* 0x000fe4000001ff00 */
[----:B------:R-:W-:Y:S02]  /*67d0*/  @P1 LOP3.LUT R0, R0, 0x1, RZ, 0xc0, !PT ;  /* 0x0000000100001812 */ /* 0x000fe400078ec0ff */
[----:B------:R-:W-:Y:S02]  /*67e0*/  CS2R R36, SRZ ;  /* 0x0000000000247805 */ /* 0x000fe4000001ff00 */
[----:B------:R-:W-:Y:S02]  /*67f0*/  SHF.L.U32 R3, R61, 0x1f, RZ ;  /* 0x0000001f3d037819 */ /* 0x000fe400000006ff */
[----:B------:R-:W-:Y:S02]  /*6800*/  CS2R R34, SRZ ;  /* 0x0000000000227805 */ /* 0x000fe4000001ff00 */
[----:B------:R-:W-:Y:S02]  /*6810*/  ISETP.NE.U32.OR P5, PT, R0, 0x1, !P1 ;  /* 0x000000010000780c */ /* 0x000fe40004fa5470 */
[----:B------:R-:W-:Y:S02]  /*6820*/  CS2R R32, SRZ ;  /* 0x0000000000207805 */ /* 0x000fe4000001ff00 */
[----:B------:R-:W-:Y:S02]  /*6830*/  PLOP3.LUT P2, PT, PT, PT, UP1, 0x80, 0x8 ;  /* 0x000000000008781c */ /* 0x000fe40003f4f018 */
[----:B------:R-:W-:Y:S02]  /*6840*/  CS2R R42, SRZ ;  /* 0x00000000002a7805 */ /* 0x000fe4000001ff00 */
[----:B------:R-:W-:Y:S02]  /*6850*/  LEA.HI R25, R22, R22, RZ, 0x1 ;  /* 0x0000001616197211 */ /* 0x000fe400078f08ff */
[----:B------:R-:W-:Y:S02]  /*6860*/  CS2R R40, SRZ ;  /* 0x0000000000287805 */ /* 0x000fe4000001ff00 */
[----:B------:R-:W-:Y:S02]  /*6870*/  LOP3.LUT P4, R58, R53, 0xff, RZ, 0xc0, !PT ;  /* 0x000000ff353a7812 */ /* 0x000fe4000788c0ff */
[----:B------:R-:W-:Y:S02]  /*6880*/  CS2R R46, SRZ ;  /* 0x00000000002e7805 */ /* 0x000fe4000001ff00 */
[----:B------:R-:W-:Y:S02]  /*6890*/  SEL R4, RZ, 0xffffffff, P3 ;  /* 0xffffffffff047807 */ /* 0x000fe40001800000 */
[----:B------:R-:W-:Y:S02]  /*68a0*/  CS2R R44, SRZ ;  /* 0x00000000002c7805 */ /* 0x000fe4000001ff00 */
[----:B------:R-:W-:Y:S02]  /*68b0*/  P2R R70, PR, RZ, 0x20 ;  /* 0x00000020ff467803 */ /* 0x000fe40000000000 */
[----:B------:R-:W-:Y:S02]  /*68c0*/  @P5 SHF.L.U32 R0, R74, 0x1f, RZ ;  /* 0x0000001f4a005819 */ /* 0x000fe400000006ff */
[----:B------:R-:W-:Y:S02]  /*68d0*/  @P2 SEL R4, R5, R4, !P4 ;  /* 0x0000000405042207 */ /* 0x000fe40006000000 */
[----:B------:R1:W3:Y:S02]  /*68e0*/  @P5 SYNCS.PHASECHK.TRANS64.TRYWAIT P1, [R2+URZ+0x30], R0 ;  /* 0x00003000020055a7 */ /* 0x0002e400080211ff */
[----:B------:R-:W-:Y:S04]  /*68f0*/  LOP3.LUT R4, R4, 0x1, RZ, 0xc0, !PT ;  /* 0x0000000104047812 */ /* 0x000fe800078ec0ff */
[----:B------:R-:W-:Y:S04]  /*6900*/  ISETP.NE.U32.AND P2, PT, R4, 0x1, PT ;  /* 0x000000010400780c */ /* 0x000fe80003f45070 */
[----:B------:R-:W-:Y:S01]  /*6910*/  P2R R77, PR, RZ, 0x4 ;  /* 0x00000004ff4d7803 */ /* 0x000fe20000000000 */
[----:B------:R4:W2:Y:S01]  /*6920*/  SYNCS.PHASECHK.TRANS64.TRYWAIT P0, [R71+URZ+0x90], R3 ;  /* 0x00009003470075a7 */ /* 0x0008a200080011ff */
[C---:B-1----:R-:W-:Y:S01]  /*6930*/  IMAD.SHL.U32 R0, R25.reuse, 0x20, RZ ;  /* 0x0000002019007824 */ /* 0x042fe200078e00ff */
[----:B------:R-:W-:Y:S04]  /*6940*/  LOP3.LUT R25, R25, 0xffe, RZ, 0xc0, !PT ;  /* 0x00000ffe19197812 */ /* 0x000fe800078ec0ff */
[----:B------:R-:W-:Y:S01]  /*6950*/  LOP3.LUT R0, R0, 0xffffffc0, RZ, 0xc0, !PT ;  /* 0xffffffc000007812 */ /* 0x000fe200078ec0ff */
[----:B------:R-:W-:Y:S04]  /*6960*/  IMAD.IADD R25, R22, 0x1, -R25 ;  /* 0x0000000116197824 */ /* 0x000fe800078e0a19 */
[----:B------:R-:W-:Y:S04]  /*6970*/  IMAD.IADD R0, R23, 0x1, R0 ;  /* 0x0000000117007824 */ /* 0x000fe800078e0200 */
[----:B------:R-:W-:Y:S01]  /*6980*/  IMAD R25, R25, 0x100000, R0 ;  /* 0x0010000019197824 */ /* 0x000fe200078e0200 */
[----:B---3--:R-:W-:Y:S01]  /*6990*/  @P5 SEL R76, RZ, 0x1, !P1 ;  /* 0x00000001ff4c5807 */ /* 0x008fe20004800000 */
[----:B----4-:R-:W-:Y:S06]  /*69a0*/  @!P5 BRA `(.L_x_97) ;  /* 0x000000000090d947 */ /* 0x010fec0003800000 */
[----:B------:R-:W-:Y:S01]  /*69b0*/  HFMA2 R43, -RZ, RZ, 0, 0 ;  /* 0x00000000ff2b7431 */ /* 0x000fe200000001ff */
[----:B------:R-:W-:Y:S01]  /*69c0*/  ISETP.NE.AND P1, PT, R76, RZ, PT ;  /* 0x000000ff4c00720c */ /* 0x000fe20003f25270 */
[----:B------:R-:W-:Y:S01]  /*69d0*/  IMAD.U32 R5, RZ, RZ, UR45 ;  /* 0x0000002dff057e24 */ /* 0x000fe2000f8e00ff */
[----:B------:R-:W-:Y:S11]  /*69e0*/  BSSY B0, `(.L_x_98) ;  /* 0x0000005000007945 */ /* 0x000ff60003800000 */
[----:B------:R-:W-:Y:S05]  /*69f0*/  @P1 BRA `(.L_x_99) ;  /* 0x00000000000c1947 */ /* 0x000fea0003800000 */
[----:B------:R-:W-:Y:S04]  /*6a00*/  SHF.L.U32 R0, R74, 0x1f, RZ ;  /* 0x0000001f4a007819 */ /* 0x000fe800000006ff */
[----:B------:R-:W1:Y:S02]  /*6a10*/  SYNCS.PHASECHK.TRANS64.TRYWAIT P1, [R2+URZ+0x30], R0 ;  /* 0x00003000020075a7 */ /* 0x000e6400080211ff */
[----:B-1----:R-:W-:Y:S05]  /*6a20*/  @!P1 BRA `(.L_x_100) ;  /* 0x00000020003c9947 */ /* 0x002fea0003800000 */
.L_x_99:
[----:B------:R-:W-:Y:S05]  /*6a30*/  BSYNC B0 ;  /* 0x0000000000007941 */ /* 0x000fea0003800000 */
.L_x_98:
[----:B------:R-:W-:Y:S01]  /*6a40*/  ISETP.NE.AND P1, PT, R77, RZ, PT ;  /* 0x000000ff4d00720c */ /* 0x000fe20003f25270 */
[----:B------:R-:W-:Y:S01]  /*6a50*/  IMAD.MOV.U32 R42, RZ, RZ, RZ ;  /* 0x000000ffff2a7224 */ /* 0x000fe200078e00ff */
[----:B------:R-:W-:Y:S02]  /*6a60*/  CS2R R40, SRZ ;  /* 0x0000000000287805 */ /* 0x000fe4000001ff00 */
[----:B------:R-:W-:Y:S02]  /*6a70*/  CS2R R46, SRZ ;  /* 0x00000000002e7805 */ /* 0x000fe4000001ff00 */
[----:B------:R-:W-:Y:S02]  /*6a80*/  CS2R R44, SRZ ;  /* 0x00000000002c7805 */ /* 0x000fe4000001ff00 */
[----:B------:R-:W-:Y:S02]  /*6a90*/  CS2R R34, SRZ ;  /* 0x0000000000227805 */ /* 0x000fe4000001ff00 */
[----:B------:R-:W-:Y:S02]  /*6aa0*/  CS2R R32, SRZ ;  /* 0x0000000000207805 */ /* 0x000fe4000001ff00 */
[----:B------:R-:W-:Y:S02]  /*6ab0*/  CS2R R38, SRZ ;  /* 0x0000000000267805 */ /* 0x000fe4000001ff00 */
[----:B------:R-:W-:Y:S01]  /*6ac0*/  CS2R R36, SRZ ;  /* 0x0000000000247805 */ /* 0x000fe2000001ff00 */
[----:B------:R-:W-:Y:S01]  /*6ad0*/  @P1 IMAD R5, R5, 0x800, R52 ;  /* 0x0000080005051824 */ /* 0x000fe200078e0234 */
[----:B------:R-:W-:Y:S05]  /*6ae0*/  @P1 WARPSYNC.ALL ;  /* 0x0000000000001948 */ /* 0x000fea0003800000 */
[----:B------:R-:W-:Y:S01]  /*6af0*/  @P1 LEA R5, R5, UR43, 0x2 ;  /* 0x0000002b05051c11 */ /* 0x000fe2000f8e10ff */
[----:B------:R-:W-:Y:S04]  /*6b00*/  UIADD3 UR4, UPT, UPT, UR45, 0x1, URZ ;  /* 0x000000012d047890 */ /* 0x000fe8000fffe0ff */
[----:B------:R3:W4:Y:S01]  /*6b10*/  @P1 LDSM.16.M88.4 R44, [R5+0x400] ;  /* 0x00040000052c183b */ /* 0x0007220000000200 */
[----:B------:R-:W-:Y:S01]  /*6b20*/  @P1 VIADD R4, R5, 0x400 ;  /* 0x0000040005041836 */ /* 0x000fe20000000000 */
[----:B------:R-:W-:Y:S01]  /*6b30*/  UISETP.NE.AND UP0, UPT, UR4, 0x3, UPT ;  /* 0x000000030400788c */ /* 0x000fe2000bf05270 */
[C-C-:B-1----:R-:W-:Y:S02]  /*6b40*/  @P1 IMAD R2, R63.reuse, 0x4, R5.reuse ;  /* 0x000000043f021824 */ /* 0x142fe400078e0205 */
[C---:B------:R-:W-:Y:S01]  /*6b50*/  @P1 IMAD R4, R62.reuse, 0x4, R4 ;  /* 0x000000043e041824 */ /* 0x040fe200078e0204 */
[----:B------:R-:W-:Y:S01]  /*6b60*/  USEL UR5, URZ, 0x1, UP0 ;  /* 0x00000001ff057887 */ /* 0x000fe20008000000 */
[----:B------:R-:W-:Y:S01]  /*6b70*/  @P1 IMAD R0, R62, 0x4, R5 ;  /* 0x000000043e001824 */ /* 0x000fe200078e0205 */
[----:B------:R3:W1:Y:S01]  /*6b80*/  @P1 LDSM.16.M88.4 R40, [R2+0x400] ;  /* 0x000400000228183b */ /* 0x0006620000000200 */
[----:B------:R-:W-:Y:S01]  /*6b90*/  @P1 IMAD R4, R63, 0x4, R4 ;  /* 0x000000043f041824 */ /* 0x000fe200078e0204 */
[----:B------:R-:W-:Y:S02]  /*6ba0*/  USEL UR4, UR4, URZ, UP0 ;  /* 0x000000ff04047287 */ /* 0x000fe40008000000 */
[----:B------:R3:W1:Y:S01]  /*6bb0*/  @P1 LDSM.16.M88.4 R32, [R0+0x400] ;  /* 0x000400000020183b */ /* 0x0006620000000200 */
[----:B------:R-:W-:Y:S03]  /*6bc0*/  LOP3.LUT R74, R74, UR5, RZ, 0x3c, !PT ;  /* 0x000000054a4a7c12 */ /* 0x000fe6000f8e3cff */
[----:B------:R3:W1:Y:S01]  /*6bd0*/  @P1 LDSM.16.M88.4 R36, [R4] ;  /* 0x000000000424183b */ /* 0x0006620000000200 */
[----:B------:R-:W-:Y:S03]  /*6be0*/  IMAD.U32 R75, RZ, RZ, UR4 ;  /* 0x00000004ff4b7e24 */ /* 0x000fe6000f8e00ff */
.L_x_97:
[----:B------:R-:W-:Y:S05]  /*6bf0*/  BSYNC B1 ;  /* 0x0000000000017941 */ /* 0x000fea0003800000 */
.L_x_96:
[----:B---3--:R-:W-:Y:S04]  /*6c00*/  SHF.R.U32.HI R0, RZ, 0x15, R25 ;  /* 0x00000015ff007819 */ /* 0x008fe80000011619 */
[----:B------:R-:W-:Y:S01]  /*6c10*/  LOP3.LUT P1, RZ, R0, 0x3, R54, 0x48, !PT ;  /* 0x0000000300ff7812 */ /* 0x000fe20007824836 */
[----:B------:R-:W-:Y:S01]  /*6c20*/  @!UPT UIADD3 URZ, UPT, UPT, URZ, URZ, URZ ;  /* 0x000000fffffff290 */ /* 0x000fe2000fffe0ff */
[----:B--2---:R-:W-:Y:S11]  /*6c30*/  @P0 BRA `(.L_x_101) ;  /* 0x0000000000080947 */ /* 0x004ff60003800000 */
[----:B------:R-:W2:Y:S02]  /*6c40*/  SYNCS.PHASECHK.TRANS64.TRYWAIT P0, [R71+URZ+0x90], R3 ;  /* 0x00009003470075a7 */ /* 0x000ea400080011ff */
[----:B--2---:R-:W-:Y:S05]  /*6c50*/  @!P0 BRA `(.L_x_102) ;  /* 0x0000001c00c48947 */ /* 0x004fea0003800000 */
.L_x_101:
[----:B------:R-:W-:Y:S05]  /*6c60*/  @!P1 BRA `(.L_x_103) ;  /* 0x0000000000409947 */ /* 0x000fea0003800000 */
[----:B------:R-:W3:Y:S01]  /*6c70*/  LDCU.64 UR8, c[0x4][0x70] ;  /* 0x01000e00ff0877ac */ /* 0x000ee20008000a00 */
[----:B--2---:R-:W-:Y:S01]  /*6c80*/  MOV R3, 0x0 ;  /* 0x0000000000037802 */ /* 0x004fe20000000f00 */
[----:B------:R-:W-:Y:S02]  /*6c90*/  HFMA2 R12, -RZ, RZ, 0, 5.9604644775390625e-08 ;  /* 0x00000001ff0c7431 */ /* 0x000fe400000001ff */
[----:B------:R-:W-:Y:S02]  /*6ca0*/  IMAD.MOV.U32 R8, RZ, RZ, 0x192 ;  /* 0x00000192ff087424 */ /* 0x000fe400078e00ff */
[----:B------:R-:W-:Y:S01]  /*6cb0*/  IMAD.MOV.U32 R13, RZ, RZ, RZ ;  /* 0x000000ffff0d7224 */ /* 0x000fe200078e00ff */
[----:B------:R-:W2:Y:S01]  /*6cc0*/  LDCU.64 UR6, c[0x4][0x78] ;  /* 0x01000f00ff0677ac */ /* 0x000ea20008000a00 */
[----:B------:R-:W1:Y:S01]  /*6cd0*/  LDC.64 R2, c[0x4][R3] ;  /* 0x0100000003027b82 */ /* 0x000e620000000a00 */
[----:B------:R-:W5:Y:S01]  /*6ce0*/  LDCU.64 UR4, c[0x4][0x10] ;  /* 0x01000200ff0477ac */ /* 0x000f620008000a00 */
[----:B---3--:R-:W-:Y:S01]  /*6cf0*/  MOV R5, UR9 ;  /* 0x0000000900057c02 */ /* 0x008fe20008000f00 */
[----:B------:R-:W-:Y:S01]  /*6d00*/  IMAD.U32 R4, RZ, RZ, UR8 ;  /* 0x00000008ff047e24 */ /* 0x000fe2000f8e00ff */
[----:B--2---:R-:W-:Y:S01]  /*6d10*/  MOV R7, UR7 ;  /* 0x0000000700077c02 */ /* 0x004fe20008000f00 */
[----:B------:R-:W-:Y:S01]  /*6d20*/  IMAD.U32 R6, RZ, RZ, UR6 ;  /* 0x00000006ff067e24 */ /* 0x000fe2000f8e00ff */
[----:B-----5:R-:W-:Y:S01]  /*6d30*/  MOV R11, UR5 ;  /* 0x00000005000b7c02 */ /* 0x020fe20008000f00 */
[----:B------:R-:W-:Y:S02]  /*6d40*/  IMAD.U32 R10, RZ, RZ, UR4 ;  /* 0x00000004ff0a7e24 */ /* 0x000fe4000f8e00ff */
[----:B------:R-:W-:Y:S07]  /*6d50*/  LEPC R20, `(.L_x_103) ;  /* 0x000000001014794e */ /* 0x000fee0000000000 */
[----:B-1--4-:R-:W-:Y:S05]  /*6d60*/  CALL.ABS.NOINC R2 ;  /* 0x0000000002007343 */ /* 0x012fea0003c00000 */
.L_x_103:
[----:B----4-:R-:W-:Y:S01]  /*6d70*/  LOP3.LUT R20, R44, 0xffffe000, RZ, 0xc0, !PT ;  /* 0xffffe0002c147812 */ /* 0x010fe200078ec0ff */
[----:B------:R-:W-:Y:S05]  /*6d80*/  WARPSYNC.ALL ;  /* 0x0000000000007948 */ /* 0x000fea0003800000 */
[----:B------:R-:W-:Y:S01]  /*6d90*/  R2UR UR4, R25 ;  /* 0x00000000190472ca */ /* 0x000fe200000e0000 */
[----:B------:R-:W-:Y:S01]  /*6da0*/  IMAD.SHL.U32 R73, R63, 0x4, RZ ;  /* 0x000000043f497824 */ /* 0x000fe200078e00ff */
[----:B------:R-:W-:Y:S01]  /*6db0*/  LOP3.LUT R21, R45, 0xffffe000, RZ, 0xc0, !PT ;  /* 0xffffe0002d157812 */ /* 0x000fe200078ec0ff */
[----:B------:R-:W-:Y:S01]  /*6dc0*/  IMAD.SHL.U32 R72, R62, 0x4, RZ ;  /* 0x000000043e487824 */ /* 0x000fe200078e00ff */
[----:B------:R-:W-:Y:S01]  /*6dd0*/  LOP3.LUT R27, R46, 0xffffe000, RZ, 0xc0, !PT ;  /* 0xffffe0002e1b7812 */ /* 0x000fe200078ec0ff */
[----:B------:R-:W-:Y:S01]  /*6de0*/  BSSY.RECONVERGENT B0, `(.L_x_104) ;  /* 0x000005a000007945 */ /* 0x000fe20003800200 */
[----:B------:R-:W-:Y:S07]  /*6df0*/  ISETP.NE.AND P0, PT, R64, RZ, PT ;  /* 0x000000ff4000720c */ /* 0x000fee0003f05270 */
[----:B------:R-:W3:Y:S02]  /*6e00*/  LDTM.16dp128bit.x8 R4, tmem[UR4] ;  /* 0x00000004000479ee */ /* 0x000ee40008180000 */
[C---:B---3--:R-:W-:Y:S01]  /*6e10*/  FMUL R0, R24.reuse, R4 ;  /* 0x0000000418007220 */ /* 0x048fe20000400000 */
[C---:B------:R-:W-:Y:S01]  /*6e20*/  FMUL R2, R24.reuse, R5 ;  /* 0x0000000518027220 */ /* 0x040fe20000400000 */
[C---:B--2---:R-:W-:Y:S01]  /*6e30*/  FMUL R3, R24.reuse, R6 ;  /* 0x0000000618037220 */ /* 0x044fe20000400000 */
[----:B------:R-:W-:Y:S01]  /*6e40*/  FMUL R7, R24, R7 ;  /* 0x0000000718077220 */ /* 0x000fe20000400000 */
[C---:B------:R-:W-:Y:S01]  /*6e50*/  FFMA R28, R26.reuse, R20, R0 ;  /* 0x000000141a1c7223 */ /* 0x040fe20000000000 */
[----:B------:R-:W-:Y:S01]  /*6e60*/  LOP3.LUT R0, R47, 0xffffe000, RZ, 0xc0, !PT ;  /* 0xffffe0002f007812 */ /* 0x000fe200078ec0ff */
[----:B------:R-:W-:Y:S01]  /*6e70*/  FFMA R29, R26, R21, R2 ;  /* 0x000000151a1d7223 */ /* 0x000fe20000000002 */
[----:B-1----:R-:W-:Y:S01]  /*6e80*/  LOP3.LUT R2, R40, 0xffffe000, RZ, 0xc0, !PT ;  /* 0xffffe00028027812 */ /* 0x002fe200078ec0ff */
[C---:B------:R-:W-:Y:S01]  /*6e90*/  FFMA R30, R26.reuse, R27, R3 ;  /* 0x0000001b1a1e7223 */ /* 0x040fe20000000003 */
[----:B------:R-:W-:Y:S01]  /*6ea0*/  LOP3.LUT R3, R41, 0xffffe000, RZ, 0xc0, !PT ;  /* 0xffffe00029037812 */ /* 0x000fe200078ec0ff */
[----:B------:R-:W-:Y:S01]  /*6eb0*/  FFMA R31, R26, R0, R7 ;  /* 0x000000001a1f7223 */ /* 0x000fe20000000007 */
[----:B------:R-:W-:Y:S01]  /*6ec0*/  LOP3.LUT R0, R42, 0xffffe000, RZ, 0xc0, !PT ;  /* 0xffffe0002a007812 */ /* 0x000fe200078ec0ff */
[C---:B------:R-:W-:Y:S01]  /*6ed0*/  FMUL R4, R24.reuse, R8 ;  /* 0x0000000818047220 */ /* 0x040fe20000400000 */
[----:B------:R-:W-:Y:S01]  /*6ee0*/  LOP3.LUT R7, R43, 0xffffe000, RZ, 0xc0, !PT ;  /* 0xffffe0002b077812 */ /* 0x000fe200078ec0ff */
[C---:B------:R-:W-:Y:S01]  /*6ef0*/  FMUL R5, R24.reuse, R9 ;  /* 0x0000000918057220 */ /* 0x040fe20000400000 */
[----:B------:R-:W-:Y:S01]  /*6f00*/  F2FP.TF32.F32.PACK_B R28, R28 ;  /* 0x0000001cff1c723e */ /* 0x000fe200024050ff */
[----:B------:R-:W-:Y:S01]  /*6f10*/  FMUL R6, R24, R10 ;  /* 0x0000000a18067220 */ /* 0x000fe20000400000 */
[----:B------:R-:W-:Y:S01]  /*6f20*/  F2FP.TF32.F32.PACK_B R29, R29 ;  /* 0x0000001dff1d723e */ /* 0x000fe200024050ff */
[----:B------:R-:W-:Y:S01]  /*6f30*/  FFMA R4, R26, R2, R4 ;  /* 0x000000021a047223 */ /* 0x000fe20000000004 */
[----:B------:R-:W-:Y:S01]  /*6f40*/  LOP3.LUT R2, R32, 0xffffe000, RZ, 0xc0, !PT ;  /* 0xffffe00020027812 */ /* 0x000fe200078ec0ff */
[----:B------:R-:W-:Y:S01]  /*6f50*/  FFMA R5, R26, R3, R5 ;  /* 0x000000031a057223 */ /* 0x000fe20000000005 */
[----:B------:R-:W-:Y:S01]  /*6f60*/  LOP3.LUT R3, R34, 0xffffe000, RZ, 0xc0, !PT ;  /* 0xffffe00022037812 */ /* 0x000fe200078ec0ff */
[----:B------:R-:W-:Y:S01]  /*6f70*/  FMUL R11, R24, R11 ;  /* 0x0000000b180b7220 */ /* 0x000fe20000400000 */
[----:B------:R-:W-:Y:S01]  /*6f80*/  F2FP.TF32.F32.PACK_B R30, R30 ;  /* 0x0000001eff1e723e */ /* 0x000fe200024050ff */
[----:B------:R-:W-:Y:S01]  /*6f90*/  FFMA R6, R26, R0, R6 ;  /* 0x000000001a067223 */ /* 0x000fe20000000006 */
[----:B------:R-:W-:Y:S01]  /*6fa0*/  LOP3.LUT R0, R33, 0xffffe000, RZ, 0xc0, !PT ;  /* 0xffffe00021007812 */ /* 0x000fe200078ec0ff */
[C---:B------:R-:W-:Y:S01]  /*6fb0*/  FMUL R8, R24.reuse, R12 ;  /* 0x0000000c18087220 */ /* 0x040fe20000400000 */
[----:B------:R-:W-:Y:S01]  /*6fc0*/  F2FP.TF32.F32.PACK_B R31, R31 ;  /* 0x0000001fff1f723e */ /* 0x000fe200024050ff */
[----:B------:R-:W-:Y:S01]  /*6fd0*/  FMUL R9, R24, R13 ;  /* 0x0000000d18097220 */ /* 0x000fe20000400000 */
[----:B------:R-:W-:Y:S01]  /*6fe0*/  F2FP.TF32.F32.PACK_B R4, R4 ;  /* 0x00000004ff04723e */ /* 0x000fe200024050ff */
[----:B------:R-:W-:Y:S01]  /*6ff0*/  FFMA R7, R26, R7, R11 ;  /* 0x000000071a077223 */ /* 0x000fe2000000000b */
[----:B------:R-:W-:Y:S01]  /*7000*/  F2FP.TF32.F32.PACK_B R5, R5 ;  /* 0x00000005ff05723e */ /* 0x000fe200024050ff */
[----:B------:R-:W-:Y:S01]  /*7010*/  FMUL R10, R24, R14 ;  /* 0x0000000e180a7220 */ /* 0x000fe20000400000 */
[----:B------:R-:W-:Y:S01]  /*7020*/  F2FP.TF32.F32.PACK_B R6, R6 ;  /* 0x00000006ff06723e */ /* 0x000fe200024050ff */
[----:B------:R-:W-:Y:S01]  /*7030*/  FFMA R8, R26, R2, R8 ;  /* 0x000000021a087223 */ /* 0x000fe20000000008 */
[----:B------:R-:W-:Y:S01]  /*7040*/  LOP3.LUT R2, R35, 0xffffe000, RZ, 0xc0, !PT ;  /* 0xffffe00023027812 */ /* 0x000fe200078ec0ff */
[----:B------:R-:W-:Y:S01]  /*7050*/  FMUL R12, R24, R16 ;  /* 0x00000010180c7220 */ /* 0x000fe20000400000 */
[----:B------:R-:W-:Y:S01]  /*7060*/  LOP3.LUT R16, R36, 0xffffe000, RZ, 0xc0, !PT ;  /* 0xffffe00024107812 */ /* 0x000fe200078ec0ff */
[----:B------:R-:W-:Y:S01]  /*7070*/  FFMA R9, R26, R0, R9 ;  /* 0x000000001a097223 */ /* 0x000fe20000000009 */
[----:B------:R-:W-:Y:S01]  /*7080*/  LOP3.LUT R0, R37, 0xffffe000, RZ, 0xc0, !PT ;  /* 0xffffe00025007812 */ /* 0x000fe200078ec0ff */
[----:B------:R-:W-:Y:S01]  /*7090*/  FMUL R15, R24, R15 ;  /* 0x0000000f180f7220 */ /* 0x000fe20000400000 */
[----:B------:R-:W-:Y:S01]  /*70a0*/  FFMA R10, R26, R3, R10 ;  /* 0x000000031a0a7223 */ /* 0x000fe2000000000a */
[----:B------:R-:W-:Y:S02]  /*70b0*/  IMAD.U32 R3, RZ, RZ, UR45 ;  /* 0x0000002dff037e24 */ /* 0x000fe4000f8e00ff */
[----:B------:R-:W-:Y:S01]  /*70c0*/  FMUL R13, R24, R17 ;  /* 0x00000011180d7220 */ /* 0x000fe20000400000 */
[C---:B------:R-:W-:Y:S01]  /*70d0*/  FFMA R11, R26.reuse, R2, R15 ;  /* 0x000000021a0b7223 */ /* 0x040fe2000000000f */
[----:B------:R-:W-:Y:S01]  /*70e0*/  FFMA R12, R26, R16, R12 ;  /* 0x000000101a0c7223 */ /* 0x000fe2000000000c */
[----:B------:R-:W-:Y:S01]  /*70f0*/  IMAD R16, R3, 0x800, R52 ;  /* 0x0000080003107824 */ /* 0x000fe200078e0234 */
[----:B------:R-:W-:Y:S01]  /*7100*/  LOP3.LUT R2, R38, 0xffffe000, RZ, 0xc0, !PT ;  /* 0xffffe00026027812 */ /* 0x000fe200078ec0ff */
[C---:B------:R-:W-:Y:S01]  /*7110*/  FMUL R14, R24.reuse, R18 ;  /* 0x00000012180e7220 */ /* 0x040fe20000400000 */
[----:B------:R-:W-:Y:S01]  /*7120*/  LOP3.LUT R3, R39, 0xffffe000, RZ, 0xc0, !PT ;  /* 0xffffe00027037812 */ /* 0x000fe200078ec0ff */
[----:B------:R-:W-:Y:S01]  /*7130*/  FMUL R19, R24, R19 ;  /* 0x0000001318137220 */ /* 0x000fe20000400000 */
[----:B------:R-:W-:Y:S01]  /*7140*/  LEA R16, R16, UR43, 0x2 ;  /* 0x0000002b10107c11 */ /* 0x000fe2000f8e10ff */
[C---:B------:R-:W-:Y:S01]  /*7150*/  FFMA R13, R26.reuse, R0, R13 ;  /* 0x000000001a0d7223 */ /* 0x040fe2000000000d */
[C---:B------:R-:W-:Y:S01]  /*7160*/  FFMA R14, R26.reuse, R2, R14 ;  /* 0x000000021a0e7223 */ /* 0x040fe2000000000e */
[----:B------:R-:W-:Y:S01]  /*7170*/  FFMA R15, R26, R3, R19 ;  /* 0x000000031a0f7223 */ /* 0x000fe20000000013 */
[C-C-:B------:R-:W-:Y:S01]  /*7180*/  IADD3 R3, PT, PT, R73.reuse, 0x400, R16.reuse ;  /* 0x0000040049037810 */ /* 0x140fe20007ffe010 */
[----:B------:R1:W-:Y:S01]  /*7190*/  STSM.16.M88.4 [R16+0x400], R28 ;  /* 0x0004001c10007844 */ /* 0x0003e20000000200 */
[----:B------:R-:W-:Y:S02]  /*71a0*/  F2FP.TF32.F32.PACK_B R7, R7 ;  /* 0x00000007ff07723e */ /* 0x000fe400024050ff */
[----:B------:R-:W-:Y:S02]  /*71b0*/  IADD3 R0, PT, PT, R72, 0x400, R16 ;  /* 0x0000040048007810 */ /* 0x000fe40007ffe010 */
[----:B------:R-:W-:Y:S03]  /*71c0*/  F2FP.TF32.F32.PACK_B R8, R8 ;  /* 0x00000008ff08723e */ /* 0x000fe600024050ff */
[----:B------:R1:W-:Y:S01]  /*71d0*/  STSM.16.M88.4 [R3], R4 ;  /* 0x0000000403007844 */ /* 0x0003e20000000200 */
[----:B------:R-:W-:Y:S01]  /*71e0*/  F2FP.TF32.F32.PACK_B R9, R9 ;  /* 0x00000009ff09723e */ /* 0x000fe200024050ff */
[----:B------:R-:W-:Y:S01]  /*71f0*/  IMAD.IADD R2, R73, 0x1, R0 ;  /* 0x0000000149027824 */ /* 0x000fe200078e0200 */
[----:B------:R-:W-:Y:S02]  /*7200*/  F2FP.TF32.F32.PACK_B R10, R10 ;  /* 0x0000000aff0a723e */ /* 0x000fe400024050ff */
[----:B------:R-:W-:Y:S02]  /*7210*/  F2FP.TF32.F32.PACK_B R11, R11 ;  /* 0x0000000bff0b723e */ /* 0x000fe400024050ff */
[----:B------:R-:W-:Y:S02]  /*7220*/  F2FP.TF32.F32.PACK_B R12, R12 ;  /* 0x0000000cff0c723e */ /* 0x000fe400024050ff */
[----:B------:R-:W-:Y:S01]  /*7230*/  F2FP.TF32.F32.PACK_B R13, R13 ;  /* 0x0000000dff0d723e */ /* 0x000fe200024050ff */
[----:B------:R1:W-:Y:S01]  /*7240*/  STSM.16.M88.4 [R0], R8 ;  /* 0x0000000800007844 */ /* 0x0003e20000000200 */
[----:B------:R-:W-:Y:S02]  /*7250*/  F2FP.TF32.F32.PACK_B R14, R14 ;  /* 0x0000000eff0e723e */ /* 0x000fe400024050ff */
[----:B------:R-:W-:Y:S05]  /*7260*/  F2FP.TF32.F32.PACK_B R15, R15 ;  /* 0x0000000fff0f723e */ /* 0x000fea00024050ff */
[----:B------:R1:W-:Y:S01]  /*7270*/  STSM.16.M88.4 [R2], R12 ;  /* 0x0000000c02007844 */ /* 0x0003e20000000200 */
[----:B------:R-:W-:Y:S01]  /*7280*/  @!PT LDS RZ, [RZ] ;  /* 0x00000000fffff984 */ /* 0x000fe20000000800 */
[----:B------:R-:W-:Y:S01]  /*7290*/  @!PT LDS RZ, [RZ] ;  /* 0x00000000fffff984 */ /* 0x000fe20000000800 */
[----:B------:R-:W-:Y:S01]  /*72a0*/  @!PT LDS RZ, [RZ] ;  /* 0x00000000fffff984 */ /* 0x000fe20000000800 */
[----:B------:R-:W-:Y:S01]  /*72b0*/  @!PT LDS RZ, [RZ] ;  /* 0x00000000fffff984 */ /* 0x000fe20000000800 */
[----:B------:R2:W-:Y:S07]  /*72c0*/  MEMBAR.ALL.CTA ;  /* 0x0000000000007992 */ /* 0x0005ee0000008000 */
[----:B--2---:R-:W2:Y:S02]  /*72d0*/  FENCE.VIEW.ASYNC.S ;  /* 0x00000000000073c6 */ /* 0x004ea40000000000 */
[----:B--2---:R-:W-:Y:S06]  /*72e0*/  BAR.SYNC.DEFER_BLOCKING 0x1, 0x80 ;  /* 0x0042000000007b1d */ /* 0x004fec0000010000 */
[----:B------:R-:W-:Y:S05]  /*72f0*/  @P0 BRA `(.L_x_105) ;  /* 0x0000000000200947 */ /* 0x000fea0003800000 */
[----:B------:R-:W2:Y:S01]  /*7300*/  LDCU.64 UR6, c[0x0][0x348] ;  /* 0x00006900ff0677ac */ /* 0x000ea20008000a00 */
[----:B------:R-:W-:Y:S01]  /*7310*/  ULEA UR5, UR45, UR43, 0xd ;  /* 0x0000002b2d057291 */ /* 0x000fe2000f8e68ff */
[----:B------:R-:W-:Y:S03]  /*7320*/  UMOV UR51, UR60 ;  /* 0x0000003c00337c82 */ /* 0x000fe60008000000 */
[----:B------:R-:W-:Y:S02]  /*7330*/  UIADD3 UR48, UPT, UPT, UR5, 0x400, URZ ;  /* 0x0000040005307890 */ /* 0x000fe4000fffe0ff */
[----:B--2---:R-:W-:Y:S04]  /*7340*/  UIADD3 UR4, UP0, UPT, UR6, 0x680, URZ ;  /* 0x0000068006047890 */ /* 0x004fe8000ff1e0ff */
[----:B------:R-:W-:Y:S09]  /*7350*/  UIADD3.X UR5, UPT, UPT, URZ, UR7, URZ, UP0, !UPT ;  /* 0x00000007ff057290 */ /* 0x000ff200087fe4ff */
[----:B------:R2:W-:Y:S02]  /*7360*/  UTMASTG.3D [UR48], [UR4] ;  /* 0x00000030040073b5 */ /* 0x0005e40008010000 */
[----:B--2---:R0:W-:Y:S02]  /*7370*/  UTMACMDFLUSH ;  /* 0x00000000000079b7 */ /* 0x0041e40000000000 */
.L_x_105:
[----:B------:R-:W-:Y:S05]  /*7380*/  BSYNC.RECONVERGENT B0 ;  /* 0x0000000000007941 */ /* 0x000fea0003800200 */
.L_x_104:
[----:B------:R-:W-:Y:S01]  /*7390*/  UIADD3 UR46, UPT, UPT, UR45, 0x1, URZ ;  /* 0x000000012d2e7890 */ /* 0x000fe2000fffe0ff */
[----:B------:R-:W-:Y:S03]  /*73a0*/  BSSY.RECONVERGENT B0, `(.L_x_106) ;  /* 0x0000005000007945 */ /* 0x000fe60003800200 */
[----:B------:R-:W-:Y:S04]  /*73b0*/  UISETP.NE.AND UP0, UPT, UR46, 0x3, UPT ;  /* 0x000000032e00788c */ /* 0x000fe8000bf05270 */
[----:B------:R-:W-:Y:S01]  /*73c0*/  USEL UR44, UR46, URZ, UP0 ;  /* 0x000000ff2e2c7287 */ /* 0x000fe20008000000 */
[----:B------:R-:W-:Y:S11]  /*73d0*/  @P0 BRA `(.L_x_107) ;  /* 0x0000000000040947 */ /* 0x000ff60003800000 */
[----:B------:R-:W-:Y:S04]  /*73e0*/  DEPBAR.LE SB0, 0x1 ;  /* 0x000080400000791a */ /* 0x000fe80000000000 */
.L_x_107:
[----:B------:R-:W-:Y:S05]  /*73f0*/  BSYNC.RECONVERGENT B0 ;  /* 0x0000000000007941 */ /* 0x000fea0003800200 */
.L_x_106:
[----:B------:R-:W-:Y:S01]  /*7400*/  BAR.SYNC.DEFER_BLOCKING 0x1, 0x80 ;  /* 0x0042000000007b1d */ /* 0x000fe20000010000 */
[----:B------:R-:W-:Y:S01]  /*7410*/  ISETP.NE.AND P1, PT, R70, RZ, PT ;  /* 0x000000ff4600720c */ /* 0x000fe20003f25270 */
[----:B------:R-:W-:Y:S01]  /*7420*/  UISETP.NE.AND UP0, UPT, UR52, URZ, UPT ;  /* 0x000000ff3400728c */ /* 0x000fe2000bf05270 */
[----:B-1----:R-:W-:Y:S11]  /*7430*/  LEA R2, R75, UR43, 0x3 ;  /* 0x0000002b4b027c11 */ /* 0x002ff6000f8e18ff */
[----:B------:R-:W-:Y:S01]  /*7440*/  @P1 SHF.L.U32 R3, R74, 0x1f, RZ ;  /* 0x0000001f4a031819 */ /* 0x000fe200000006ff */
[----:B------:R-:W-:Y:S06]  /*7450*/  BRA.U !UP0, `(.L_x_108) ;  /* 0x0000000108247547 */ /* 0x000fec000b800000 */
[----:B------:R-:W-:Y:S01]  /*7460*/  IMAD.U32 R4, RZ, RZ, UR47 ;  /* 0x0000002fff047e24 */ /* 0x000fe2000f8e00ff */
[----:B------:R-:W-:Y:S01]  /*7470*/  MOV R0, UR55 ;  /* 0x0000003700007c02 */ /* 0x000fe20008000f00 */
[----:B------:R-:W-:Y:S03]  /*7480*/  UIADD3 UR4, UPT, UPT, UR47, 0x1, URZ ;  /* 0x000000012f047890 */ /* 0x000fe6000fffe0ff */
[----:B------:R-:W-:Y:S01]  /*7490*/  @P1 LEA R4, R4, UR43, 0x3 ;  /* 0x0000002b04041c11 */ /* 0x000fe2000f8e18ff */
[----:B------:R-:W-:Y:S04]  /*74a0*/  UISETP.NE.AND UP0, UPT, UR4, 0x3, UPT ;  /* 0x000000030400788c */ /* 0x000fe8000bf05270 */
[----:B------:R-:W-:Y:S01]  /*74b0*/  @P1 VIADD R4, R4, 0x48 ;  /* 0x0000004804041836 */ /* 0x000fe20000000000 */
[----:B------:R-:W-:Y:S04]  /*74c0*/  USEL UR47, UR4, URZ, UP0 ;  /* 0x000000ff042f7287 */ /* 0x000fe80008000000 */
[----:B------:R-:W-:Y:S04]  /*74d0*/  @P1 PRMT R0, R0, 0x654, R4 ;  /* 0x0000065400001816 */ /* 0x000fe80000000004 */
[----:B------:R1:W-:Y:S04]  /*74e0*/  @P1 SYNCS.ARRIVE.TRANS64.RED.A1T0 RZ, [R0+URZ], RZ ;  /* 0x000000ff00ff19a7 */ /* 0x0003e800081004ff */
.L_x_108:
[----:B------:R-:W2:Y:S01]  /*74f0*/  @P1 SYNCS.PHASECHK.TRANS64.TRYWAIT P0, [R2+URZ+0x30], R3 ;  /* 0x00003003020015a7 */ /* 0x000ea200080011ff */
[----:B------:R-:W-:Y:S01]  /*7500*/  BSSY B1, `(.L_x_109) ;  /* 0x0000017000017945 */ /* 0x000fe20003800000 */
[----:B--2---:R-:W-:Y:S03]  /*7510*/  @P1 SEL R76, RZ, 0x1, !P0 ;  /* 0x00000001ff4c1807 */ /* 0x004fe60004000000 */
[----:B------:R-:W-:Y:S05]  /*7520*/  @!P1 BRA `(.L_x_110) ;  /* 0x0000000000509947 */ /* 0x000fea0003800000 */
[----:B------:R-:W-:Y:S01]  /*7530*/  ISETP.NE.AND P1, PT, R77, RZ, PT ;  /* 0x000000ff4d00720c */ /* 0x000fe20003f25270 */
[----:B------:R-:W-:Y:S01]  /*7540*/  BSSY B0, `(.L_x_111) ;  /* 0x000000a000007945 */ /* 0x000fe20003800000 */
[----:B------:R-:W-:Y:S11]  /*7550*/  ISETP.NE.AND P0, PT, R76, RZ, PT ;  /* 0x000000ff4c00720c */ /* 0x000ff60003f05270 */
[----:B------:R-:W-:Y:S05]  /*7560*/  @P1 IMAD R4, R75, 0x800, R52 ;  /* 0x000008004b041824 */ /* 0x000fea00078e0234 */
[----:B------:R-:W-:Y:S05]  /*7570*/  @P1 LEA R4, R4, UR43, 0x2 ;  /* 0x0000002b04041c11 */ /* 0x000fea000f8e10ff */
[--C-:B-1----:R-:W-:Y:S02]  /*7580*/  @P1 IMAD.IADD R0, R72, 0x1, R4.reuse ;  /* 0x0000000148001824 */ /* 0x102fe400078e0204 */
[----:B------:R-:W-:Y:S01]  /*7590*/  @P1 IMAD.IADD R3, R73, 0x1, R4 ;  /* 0x0000000149031824 */ /* 0x000fe200078e0204 */
[----:B------:R-:W-:Y:S06]  /*75a0*/  @P0 BRA `(.L_x_112) ;  /* 0x00000000000c0947 */ /* 0x000fec0003800000 */
[----:B------:R-:W-:Y:S04]  /*75b0*/  SHF.L.U32 R74, R74, 0x1f, RZ ;  /* 0x0000001f4a4a7819 */ /* 0x000fe800000006ff */
[----:B------:R-:W1:Y:S02]  /*75c0*/  SYNCS.PHASECHK.TRANS64.TRYWAIT P0, [R2+URZ+0x30], R74 ;  /* 0x0000304a020075a7 */ /* 0x000e6400080011ff */
[----:B-1----:R-:W-:Y:S05]  /*75d0*/  @!P0 BRA `(.L_x_113) ;  /* 0x0000001400788947 */ /* 0x002fea0003800000 */
.L_x_112:
[----:B------:R-:W-:Y:S05]  /*75e0*/  BSYNC B0 ;  /* 0x0000000000007941 */ /* 0x000fea0003800000 */
.L_x_111:
[----:B------:R-:W-:Y:S11]  /*75f0*/  ISETP.NE.AND P0, PT, R77, RZ, PT ;  /* 0x000000ff4d00720c */ /* 0x000ff60003f05270 */
[----:B------:R-:W-:Y:S02]  /*7600*/  @!UPT UIADD3 URZ, UPT, UPT, URZ, URZ, URZ ;  /* 0x000000fffffff290 */ /* 0x000fe4000fffe0ff */
[----:B-1----:R-:W-:Y:S01]  /*7610*/  @P0 IADD3 R2, PT, PT, R73, R0, RZ ;  /* 0x0000000049020210 */ /* 0x002fe20007ffe0ff */
[----:B------:R-:W-:Y:S05]  /*7620*/  @P0 WARPSYNC.ALL ;  /* 0x0000000000000948 */ /* 0x000fea0003800000 */
[----:B------:R2:W3:Y:S04]  /*7630*/  @P0 LDSM.16.M88.4 R44, [R4+0x400] ;  /* 0x00040000042c083b */ /* 0x0004e80000000200 */
[----:B------:R2:W4:Y:S04]  /*7640*/  @P0 LDSM.16.M88.4 R40, [R3+0x400] ;  /* 0x000400000328083b */ /* 0x0005280000000200 */
[----:B------:R2:W1:Y:S04]  /*7650*/  @P0 LDSM.16.M88.4 R32, [R0+0x400] ;  /* 0x000400000020083b */ /* 0x0004680000000200 */
[----:B------:R2:W1:Y:S02]  /*7660*/  @P0 LDSM.16.M88.4 R36, [R2+0x400] ;  /* 0x000400000224083b */ /* 0x0004640000000200 */
.L_x_110:
[----:B------:R-:W-:Y:S05]  /*7670*/  BSYNC B1 ;  /* 0x0000000000017941 */ /* 0x000fea0003800000 */
.L_x_109:
[----:B-12---:R-:W-:Y:S05]  /*7680*/  VIADD R0, R25, 0x20 ;  /* 0x0000002019007836 */ /* 0x006fea0000000000 */
[----:B------:R-:W-:Y:S04]  /*7690*/  SHF.R.U32.HI R0, RZ, 0x15, R0 ;  /* 0x00000015ff007819 */ /* 0x000fe80000011600 */
[----:B------:R-:W-:Y:S11]  /*76a0*/  LOP3.LUT P0, RZ, R0, 0x3, R54, 0x48, !PT ;  /* 0x0000000300ff7812 */ /* 0x000ff60007804836 */
[----:B------:R-:W-:Y:S02]  /*76b0*/  @!UPT UIADD3 URZ, UPT, UPT, URZ, URZ, URZ ;  /* 0x000000fffffff290 */ /* 0x000fe4000fffe0ff */
[----:B------:R-:W-:Y:S05]  /*76c0*/  @!P0 BRA `(.L_x_114) ;  /* 0x0000000000408947 */ /* 0x000fea0003800000 */
[----:B------:R-:W1:Y:S01]  /*76d0*/  LDCU.64 UR8, c[0x4][0x70] ;  /* 0x01000e00ff0877ac */ /* 0x000e620008000a00 */
[----:B------:R-:W-:Y:S01]  /*76e0*/  MOV R3, 0x0 ;  /* 0x0000000000037802 */ /* 0x000fe20000000f00 */
[----:B------:R-:W-:Y:S02]  /*76f0*/  HFMA2 R12, -RZ, RZ, 0, 5.9604644775390625e-08 ;  /* 0x00000001ff0c7431 */ /* 0x000fe400000001ff */
[----:B------:R-:W-:Y:S02]  /*7700*/  IMAD.MOV.U32 R8, RZ, RZ, 0x192 ;  /* 0x00000192ff087424 */ /* 0x000fe400078e00ff */
[----:B------:R-:W-:Y:S01]  /*7710*/  IMAD.MOV.U32 R13, RZ, RZ, RZ ;  /* 0x000000ffff0d7224 */ /* 0x000fe200078e00ff */
[----:B------:R-:W2:Y:S01]  /*7720*/  LDCU.64 UR6, c[0x4][0x78] ;  /* 0x01000f00ff0677ac */ /* 0x000ea20008000a00 */
[----:B------:R-:W3:Y:S01]  /*7730*/  LDC.64 R2, c[0x4][R3] ;  /* 0x0100000003027b82 */ /* 0x000ee20000000a00 */
[----:B------:R-:W5:Y:S01]  /*7740*/  LDCU.64 UR4, c[0x4][0x10] ;  /* 0x01000200ff0477ac */ /* 0x000f620008000a00 */
[----:B-1----:R-:W-:Y:S01]  /*7750*/  MOV R5, UR9 ;  /* 0x0000000900057c02 */ /* 0x002fe20008000f00 */
[----:B------:R-:W-:Y:S01]  /*7760*/  IMAD.U32 R4, RZ, RZ, UR8 ;  /* 0x00000008ff047e24 */ /* 0x000fe2000f8e00ff */
[----:B--2---:R-:W-:Y:S01]  /*7770*/  MOV R7, UR7 ;  /* 0x0000000700077c02 */ /* 0x004fe20008000f00 */
[----:B------:R-:W-:Y:S01]  /*7780*/  IMAD.U32 R6, RZ, RZ, UR6 ;  /* 0x00000006ff067e24 */ /* 0x000fe2000f8e00ff */
[----:B-----5:R-:W-:Y:S01]  /*7790*/  MOV R11, UR5 ;  /* 0x00000005000b7c02 */ /* 0x020fe20008000f00 */
[----:B------:R-:W-:Y:S02]  /*77a0*/  IMAD.U32 R10, RZ, RZ, UR4 ;  /* 0x00000004ff0a7e24 */ /* 0x000fe4000f8e00ff */
[----:B------:R-:W-:Y:S07]  /*77b0*/  LEPC R20, `(.L_x_114) ;  /* 0x000000001014794e */ /* 0x000fee0000000000 */
[----:B---34-:R-:W-:Y:S05]  /*77c0*/  CALL.ABS.NOINC R2 ;  /* 0x0000000002007343 */ /* 0x018fea0003c00000 */
.L_x_114:
[----:B------:R-:W-:Y:S01]  /*77d0*/  ISETP.NE.AND P0, PT, R64, RZ, PT ;  /* 0x000000ff4000720c */ /* 0x000fe20003f05270 */
[----:B------:R-:W-:Y:S05]  /*77e0*/  WARPSYNC.ALL ;  /* 0x0000000000007948 */ /* 0x000fea0003800000 */
[----:B------:R-:W-:Y:S01]  /*77f0*/  R2UR UR4, R25 ;  /* 0x00000000190472ca */ /* 0x000fe200000e0000 */
[----:B------:R-:W-:Y:S01]  /*7800*/  BSSY.RECONVERGENT B0, `(.L_x_115) ;  /* 0x0000063000007945 */ /* 0x000fe20003800200 */
[----:B---3--:R-:W-:Y:S02]  /*7810*/  LOP3.LUT R0, R44, 0xffffe000, RZ, 0xc0, !PT ;  /* 0xffffe0002c007812 */ /* 0x008fe400078ec0ff */
[----:B------:R-:W-:Y:S02]  /*7820*/  LOP3.LUT R2, R45, 0xffffe000, RZ, 0xc0, !PT ;  /* 0xffffe0002d027812 */ /* 0x000fe400078ec0ff */
[----:B------:R-:W-:Y:S02]  /*7830*/  LOP3.LUT R3, R46, 0xffffe000, RZ, 0xc0, !PT ;  /* 0xffffe0002e037812 */ /* 0x000fe400078ec0ff */
[----:B------:R-:W-:Y:S02]  /*7840*/  LOP3.LUT R20, R47, 0xffffe000, RZ, 0xc0, !PT ;  /* 0xffffe0002f147812 */ /* 0x000fe400078ec0ff */
[----:B----4-:R-:W-:Y:S02]  /*7850*/  LOP3.LUT R21, R40, 0xffffe000, RZ, 0xc0, !PT ;  /* 0xffffe00028157812 */ /* 0x010fe400078ec0ff */
[----:B------:R-:W-:Y:S01]  /*7860*/  LOP3.LUT R25, R41, 0xffffe000, RZ, 0xc0, !PT ;  /* 0xffffe00029197812 */ /* 0x000fe200078ec0ff */
[----:B------:R-:W1:Y:S01]  /*7870*/  LDTM.16dp128bit.x8 R4, tmem[UR4+0x20] ;  /* 0x00002004000479ee */ /* 0x000e620008180000 */
[----:B------:R-:W-:Y:S01]  /*7880*/  R2UR UR4, R71 ;  /* 0x00000000470472ca */ /* 0x000fe200000e0000 */
[----:B------:R-:W-:Y:S01]  /*7890*/  NOP ;  /* 0x0000000000007918 */ /* 0x000fe20000000000 */
[----:B------:R-:W-:Y:S02]  /*78a0*/  LOP3.LUT R27, R42, 0xffffe000, RZ, 0xc0, !PT ;  /* 0xffffe0002a1b7812 */ /* 0x000fe400078ec0ff */
[----:B------:R-:W-:Y:S02]  /*78b0*/  LOP3.LUT R28, R43, 0xffffe000, RZ, 0xc0, !PT ;  /* 0xffffe0002b1c7812 */ /* 0x000fe400078ec0ff */
[----:B------:R-:W-:Y:S02]  /*78c0*/  LOP3.LUT R29, R32, 0xffffe000, RZ, 0xc0, !PT ;  /* 0xffffe000201d7812 */ /* 0x000fe400078ec0ff */
[----:B------:R-:W-:Y:S02]  /*78d0*/  LOP3.LUT R30, R33, 0xffffe000, RZ, 0xc0, !PT ;  /* 0xffffe000211e7812 */ /* 0x000fe400078ec0ff */
[----:B------:R-:W-:Y:S02]  /*78e0*/  LOP3.LUT R31, R34, 0xffffe000, RZ, 0xc0, !PT ;  /* 0xffffe000221f7812 */ /* 0x000fe400078ec0ff */
[----:B------:R-:W-:Y:S01]  /*78f0*/  LOP3.LUT R32, R35, 0xffffe000, RZ, 0xc0, !PT ;  /* 0xffffe00023207812 */ /* 0x000fe200078ec0ff */
[----:B------:R-:W-:Y:S01]  /*7900*/  UIADD3 UR4, UPT, UPT, UR4, 0xb0, URZ ;  /* 0x000000b004047890 */ /* 0x000fe2000fffe0ff */
[----:B------:R-:W-:Y:S02]  /*7910*/  LOP3.LUT R33, R36, 0xffffe000, RZ, 0xc0, !PT ;  /* 0xffffe00024217812 */ /* 0x000fe400078ec0ff */
[----:B------:R-:W-:Y:S01]  /*7920*/  LOP3.LUT R34, R37, 0xffffe000, RZ, 0xc0, !PT ;  /* 0xffffe00025227812 */ /* 0x000fe200078ec0ff */
[----:B------:R-:W-:Y:S01]  /*7930*/  UPRMT UR4, UR55, 0x654, UR4 ;  /* 0x0000065437047896 */ /* 0x000fe20008000004 */
[----:B------:R-:W-:Y:S02]  /*7940*/  LOP3.LUT R35, R38, 0xffffe000, RZ, 0xc0, !PT ;  /* 0xffffe00026237812 */ /* 0x000fe400078ec0ff */
[----:B------:R-:W-:Y:S01]  /*7950*/  LOP3.LUT R36, R39, 0xffffe000, RZ, 0xc0, !PT ;  /* 0xffffe00027247812 */ /* 0x000fe200078ec0ff */
[C---:B-1----:R-:W-:Y:S01]  /*7960*/  FMUL R4, R24.reuse, R4 ;  /* 0x0000000418047220 */ /* 0x042fe20000400000 */
[C---:B------:R-:W-:Y:S01]  /*7970*/  FMUL R5, R24.reuse, R5 ;  /* 0x0000000518057220 */ /* 0x040fe20000400000 */
[C---:B------:R-:W-:Y:S01]  /*7980*/  FMUL R6, R24.reuse, R6 ;  /* 0x0000000618067220 */ /* 0x040fe20000400000 */
[----:B------:R-:W-:Y:S01]  /*7990*/  FMUL R7, R24, R7 ;  /* 0x0000000718077220 */ /* 0x000fe20000400000 */
[----:B------:R-:W-:Y:S01]  /*79a0*/  FFMA R4, R26, R0, R4 ;  /* 0x000000001a047223 */ /* 0x000fe20000000004 */
[----:B------:R-:W-:Y:S02]  /*79b0*/  IMAD.U32 R0, RZ, RZ, UR44 ;  /* 0x0000002cff007e24 */ /* 0x000fe4000f8e00ff */
[----:B------:R-:W-:Y:S01]  /*79c0*/  FMUL R8, R24, R8 ;  /* 0x0000000818087220 */ /* 0x000fe20000400000 */
[----:B------:R-:W-:Y:S01]  /*79d0*/  FFMA R5, R26, R2, R5 ;  /* 0x000000021a057223 */ /* 0x000fe20000000005 */
[----:B------:R-:W-:Y:S01]  /*79e0*/  FMUL R9, R24, R9 ;  /* 0x0000000918097220 */ /* 0x000fe20000400000 */
[----:B------:R-:W-:Y:S01]  /*79f0*/  F2FP.TF32.F32.PACK_B R4, R4 ;  /* 0x00000004ff04723e */ /* 0x000fe200024050ff */
[----:B------:R-:W-:Y:S01]  /*7a00*/  FFMA R6, R26, R3, R6 ;  /* 0x000000031a067223 */ /* 0x000fe20000000006 */
[----:B------:R-:W-:Y:S01]  /*7a10*/  FMUL R10, R24, R10 ;  /* 0x0000000a180a7220 */ /* 0x000fe20000400000 */
[----:B------:R-:W-:Y:S01]  /*7a20*/  F2FP.TF32.F32.PACK_B R5, R5 ;  /* 0x00000005ff05723e */ /* 0x000fe200024050ff */
[----:B------:R-:W-:Y:S01]  /*7a30*/  FFMA R7, R26, R20, R7 ;  /* 0x000000141a077223 */ /* 0x000fe20000000007 */
[----:B------:R-:W-:Y:S01]  /*7a40*/  IMAD R0, R0, 0x800, R52 ;  /* 0x0000080000007824 */ /* 0x000fe200078e0234 */
[----:B------:R-:W-:Y:S01]  /*7a50*/  F2FP.TF32.F32.PACK_B R6, R6 ;  /* 0x00000006ff06723e */ /* 0x000fe200024050ff */
[----:B------:R-:W-:Y:S01]  /*7a60*/  FMUL R11, R24, R11 ;  /* 0x0000000b180b7220 */ /* 0x000fe20000400000 */
[----:B------:R-:W-:Y:S01]  /*7a70*/  FFMA R8, R26, R21, R8 ;  /* 0x000000151a087223 */ /* 0x000fe20000000008 */
[----:B------:R-:W-:Y:S01]  /*7a80*/  F2FP.TF32.F32.PACK_B R7, R7 ;  /* 0x00000007ff07723e */ /* 0x000fe200024050ff */
[----:B------:R-:W-:Y:S01]  /*7a90*/  FMUL R12, R24, R12 ;  /* 0x0000000c180c7220 */ /* 0x000fe20000400000 */
[----:B------:R-:W-:Y:S01]  /*7aa0*/  LEA R0, R0, UR43, 0x2 ;  /* 0x0000002b00007c11 */ /* 0x000fe2000f8e10ff */
[----:B------:R-:W-:Y:S01]  /*7ab0*/  FFMA R9, R26, R25, R9 ;  /* 0x000000191a097223 */ /* 0x000fe20000000009 */
[----:B------:R-:W-:Y:S01]  /*7ac0*/  FMUL R13, R24, R13 ;  /* 0x0000000d180d7220 */ /* 0x000fe20000400000 */
        /* <DEDUP_REMOVED lines=12> */
[C---:B------:R-:W-:Y:S01]  /*7b90*/  IADD3 R2, PT, PT, R73.reuse, 0x400, R0 ;  /* 0x0000040049027810 */ /* 0x040fe20007ffe000 */
[C---:B------:R-:W-:Y:S01]  /*7ba0*/  FFMA R16, R26.reuse, R33, R16 ;  /* 0x000000211a107223 */ /* 0x040fe20000000010 */
[----:B------:R-:W-:Y:S01]  /*7bb0*/  F2FP.TF32.F32.PACK_B R8, R8 ;  /* 0x00000008ff08723e */ /* 0x000fe200024050ff */
[----:B------:R-:W-:Y:S01]  /*7bc0*/  SYNCS.ARRIVE.TRANS64.RED.A1T0 RZ, [UR4], RZ ;  /* 0x000000ffffff79a7 */ /* 0x000fe20008100404 */
[----:B------:R1:W-:Y:S01]  /*7bd0*/  STSM.16.M88.4 [R0+0x400], R4 ;  /* 0x0004000400007844 */ /* 0x0003e20000000200 */
[----:B------:R-:W-:Y:S01]  /*7be0*/  F2FP.TF32.F32.PACK_B R9, R9 ;  /* 0x00000009ff09723e */ /* 0x000fe200024050ff */
[C---:B------:R-:W-:Y:S01]  /*7bf0*/  FFMA R17, R26.reuse, R34, R17 ;  /* 0x000000221a117223 */ /* 0x040fe20000000011 */
[----:B------:R-:W-:Y:S01]  /*7c00*/  F2FP.TF32.F32.PACK_B R10, R10 ;  /* 0x0000000aff0a723e */ /* 0x000fe200024050ff */
[C---:B------:R-:W-:Y:S01]  /*7c10*/  FFMA R18, R26.reuse, R35, R18 ;  /* 0x000000231a127223 */ /* 0x040fe20000000012 */
[----:B------:R-:W-:Y:S01]  /*7c20*/  F2FP.TF32.F32.PACK_B R11, R11 ;  /* 0x0000000bff0b723e */ /* 0x000fe200024050ff */
[----:B------:R-:W-:Y:S01]  /*7c30*/  FFMA R19, R26, R36, R19 ;  /* 0x000000241a137223 */ /* 0x000fe20000000013 */
[----:B------:R-:W-:Y:S02]  /*7c40*/  IADD3 R72, PT, PT, R72, 0x400, R0 ;  /* 0x0000040048487810 */ /* 0x000fe40007ffe000 */
[----:B------:R-:W-:Y:S01]  /*7c50*/  F2FP.TF32.F32.PACK_B R12, R12 ;  /* 0x0000000cff0c723e */ /* 0x000fe200024050ff */
        /* <DEDUP_REMOVED lines=20> */
[----:B------:R-:W-:Y:S02]  /*7da0*/  ULEA UR5, UR44, UR43, 0xd ;  /* 0x0000002b2c057291 */ /* 0x000fe4000f8e68ff */
[----:B------:R-:W-:Y:S02]  /*7db0*/  UIADD3 UR9, UPT, UPT, UR49, 0x20, URZ ;  /* 0x0000002031097890 */ /* 0x000fe4000fffe0ff */
[----:B------:R-:W-:Y:S01]  /*7dc0*/  UIADD3 UR8, UPT, UPT, UR5, 0x400, URZ ;  /* 0x0000040005087890 */ /* 0x000fe2000fffe0ff */
[----:B------:R-:W-:Y:S01]  /*7dd0*/  UMOV UR10, UR50 ;  /* 0x00000032000a7c82 */ /* 0x000fe20008000000 */
[----:B------:R-:W-:Y:S01]  /*7de0*/  UMOV UR11, UR60 ;  /* 0x0000003c000b7c82 */ /* 0x000fe20008000000 */
[----:B--2---:R-:W-:Y:S04]  /*7df0*/  UIADD3 UR4, UP0, UPT, UR6, 0x680, URZ ;  /* 0x0000068006047890 */ /* 0x004fe8000ff1e0ff */
[----:B------:R-:W-:Y:S09]  /*7e00*/  UIADD3.X UR5, UPT, UPT, URZ, UR7, URZ, UP0, !UPT ;  /* 0x00000007ff057290 */ /* 0x000ff200087fe4ff */
[----:B------:R2:W-:Y:S02]  /*7e10*/  UTMASTG.3D [UR8], [UR4] ;  /* 0x00000008040073b5 */ /* 0x0005e40008010000 */
[----:B--2---:R0:W-:Y:S02]  /*7e20*/  UTMACMDFLUSH ;  /* 0x00000000000079b7 */ /* 0x0041e40000000000 */
.L_x_116:
[----:B------:R-:W-:Y:S05]  /*7e30*/  BSYNC.RECONVERGENT B0 ;  /* 0x0000000000007941 */ /* 0x000fea0003800200 */
.L_x_115:
[----:B------:R-:W-:Y:S01]  /*7e40*/  UIADD3 UR4, UPT, UPT, UR44, 0x1, URZ ;  /* 0x000000012c047890 */ /* 0x000fe2000fffe0ff */
[----:B------:R-:W-:Y:S03]  /*7e50*/  BSSY.RECONVERGENT B0, `(.L_x_117) ;  /* 0x0000008000007945 */ /* 0x000fe60003800200 */
[----:B------:R-:W-:Y:S04]  /*7e60*/  UISETP.NE.AND UP0, UPT, UR4, 0x3, UPT ;  /* 0x000000030400788c */ /* 0x000fe8000bf05270 */
[----:B------:R-:W-:Y:S02]  /*7e70*/  UISETP.EQ.XOR UP1, UPT, UR46, 0x3, !UP0 ;  /* 0x000000032e00788c */ /* 0x000fe4000c722a70 */
[----:B------:R-:W-:Y:S02]  /*7e80*/  USEL UR45, UR4, URZ, UP0 ;  /* 0x000000ff042d7287 */ /* 0x000fe40008000000 */
[----:B------:R-:W-:Y:S04]  /*7e90*/  USEL UR5, URZ, 0x1, !UP1 ;  /* 0x00000001ff057887 */ /* 0x000fe8000c800000 */
[----:B------:R-:W-:Y:S01]  /*7ea0*/  ULOP3.LUT UR53, UR53, UR5, URZ, 0x3c, !UPT ;  /* 0x0000000535357292 */ /* 0x000fe2000f8e3cff */
[----:B------:R-:W-:Y:S11]  /*7eb0*/  @P0 BRA `(.L_x_118) ;  /* 0x0000000000040947 */ /* 0x000ff60003800000 */
[----:B------:R-:W-:Y:S04]  /*7ec0*/  DEPBAR.LE SB0, 0x1 ;  /* 0x000080400000791a */ /* 0x000fe80000000000 */
.L_x_118:
[----:B------:R-:W-:Y:S05]  /*7ed0*/  BSYNC.RECONVERGENT B0 ;  /* 0x0000000000007941 */ /* 0x000fea0003800200 */
.L_x_117:
[----:B------:R-:W-:Y:S01]  /*7ee0*/  BAR.SYNC.DEFER_BLOCKING 0x1, 0x80 ;  /* 0x0042000000007b1d */ /* 0x000fe20000010000 */
[----:B------:R-:W-:Y:S01]  /*7ef0*/  UISETP.NE.AND UP0, UPT, UR52, -0x2, UPT ;  /* 0xfffffffe3400788c */ /* 0x000fe2000bf05270 */
[----:B------:R-:W-:Y:S08]  /*7f00*/  IADD3 R22, PT, PT, R22, 0x1, RZ ;  /* 0x0000000116167810 */ /* 0x000ff00007ffe0ff */
[----:B------:R-:W-:Y:S05]  /*7f10*/  BRA.U !UP0, `(.L_x_119) ;  /* 0x0000000108287547 */ /* 0x000fea000b800000 */
[----:B------:R-:W-:Y:S01]  /*7f20*/  ISETP.NE.AND P0, PT, R70, RZ, PT ;  /* 0x000000ff4600720c */ /* 0x000fe20003f05270 */
[----:B-1----:R-:W-:Y:S01]  /*7f30*/  IMAD.U32 R2, RZ, RZ, UR47 ;  /* 0x0000002fff027e24 */ /* 0x002fe2000f8e00ff */
[----:B------:R-:W-:Y:S01]  /*7f40*/  UIADD3 UR4, UPT, UPT, UR47, 0x1, URZ ;  /* 0x000000012f047890 */ /* 0x000fe2000fffe0ff */
[----:B------:R-:W-:Y:S03]  /*7f50*/  IMAD.U32 R0, RZ, RZ, UR55 ;  /* 0x00000037ff007e24 */ /* 0x000fe6000f8e00ff */
[----:B------:R-:W-:Y:S04]  /*7f60*/  UISETP.NE.AND UP0, UPT, UR4, 0x3, UPT ;  /* 0x000000030400788c */ /* 0x000fe8000bf05270 */
[----:B------:R-:W-:Y:S03]  /*7f70*/  USEL UR47, UR4, URZ, UP0 ;  /* 0x000000ff042f7287 */ /* 0x000fe60008000000 */
[----:B------:R-:W-:Y:S05]  /*7f80*/  @P0 LEA R2, R2, UR43, 0x3 ;  /* 0x0000002b02020c11 */ /* 0x000fea000f8e18ff */
[----:B------:R-:W-:Y:S05]  /*7f90*/  @P0 VIADD R2, R2, 0x48 ;  /* 0x0000004802020836 */ /* 0x000fea0000000000 */
[----:B------:R-:W-:Y:S04]  /*7fa0*/  @P0 PRMT R0, R0, 0x654, R2 ;  /* 0x0000065400000816 */ /* 0x000fe80000000002 */
[----:B------:R2:W-:Y:S03]  /*7fb0*/  @P0 SYNCS.ARRIVE.TRANS64.RED.A1T0 RZ, [R0+URZ], RZ ;  /* 0x000000ff00ff09a7 */ /* 0x0005e600081004ff */
.L_x_119:
[----:B------:R-:W-:Y:S01]  /*7fc0*/  R2UR UR6, R69 ;  /* 0x00000000450672ca */ /* 0x000fe200000e0000 */
[----:B------:R-:W-:Y:S01]  /*7fd0*/  UIADD3 UR52, UPT, UPT, UR52, 0x2, URZ ;  /* 0x0000000234347890 */ /* 0x000fe2000fffe0ff */
[----:B------:R-:W-:Y:S02]  /*7fe0*/  R2UR UR5, R55 ;  /* 0x00000000370572ca */ /* 0x000fe400000e0000 */
[----:B------:R-:W-:Y:S02]  /*7ff0*/  R2UR UR4, R56 ;  /* 0x00000000380472ca */ /* 0x000fe400000e0000 */
[----:B------:R-:W-:Y:S02]  /*8000*/  R2UR UR60, R67 ;  /* 0x00000000433c72ca */ /* 0x000fe400000e0000 */
[----:B------:R-:W-:Y:S02]  /*8010*/  ISETP.NE.AND P0, PT, R59, 0x2, PT ;  /* 0x000000023b00780c */ /* 0x000fe40003f05270 */
[----:B------:R-:W-:Y:S02]  /*8020*/  ISETP.NE.AND P1, PT, R22, 0x4, PT ;  /* 0x000000041600780c */ /* 0x000fe40003f25270 */
[----:B-1----:R-:W-:Y:S01]  /*8030*/  SEL R2, RZ, 0x1, P0 ;  /* 0x00000001ff027807 */ /* 0x002fe20000000000 */
[----:B------:R-:W-:Y:S01]  /*8040*/  UISETP.NE.AND UP0, UPT, UR6, URZ, UPT ;  /* 0x000000ff0600728c */ /* 0x000fe2000bf05270 */
[----:B--2---:R-:W-:Y:S01]  /*8050*/  SEL R0, RZ, 0x1, P1 ;  /* 0x00000001ff007807 */ /* 0x004fe20000800000 */
[----:B------:R-:W-:Y:S01]  /*8060*/  UIADD3 UR27, UPT, UPT, UR36, UR5, URZ ;  /* 0x00000005241b7290 */ /* 0x000fe2000fffe0ff */
[----:B------:R-:W-:Y:S01]  /*8070*/  LOP3.LUT R60, R60, R2, RZ, 0x3c, !PT ;  /* 0x000000023c3c7212 */ /* 0x000fe200078e3cff */
[----:B------:R-:W-:Y:S01]  /*8080*/  UIADD3 UR26, UPT, UPT, UR37, UR4, URZ ;  /* 0x00000004251a7290 */ /* 0x000fe2000fffe0ff */
[----:B------:R-:W-:Y:S02]  /*8090*/  LOP3.LUT R61, R61, R0, RZ, 0x3c, !PT ;  /* 0x000000003d3d7212 */ /* 0x000fe400078e3cff */
[----:B------:R-:W-:Y:S02]  /*80a0*/  SEL R59, R59, RZ, P0 ;  /* 0x000000ff3b3b7207 */ /* 0x000fe40000000000 */
[----:B------:R-:W-:Y:S01]  /*80b0*/  SEL R22, R22, RZ, P1 ;  /* 0x000000ff16167207 */ /* 0x000fe20000800000 */
[----:B------:R-:W-:Y:S06]  /*80c0*/  BRA.U UP0, `(.L_x_120) ;  /* 0xffffffd900b07547 */ /* 0x000fec000b83ffff */
[----:B------:R-:W-:-:S13]  /*80d0*/  R2UR UR4, R57 ;  /* 0x00000000390472ca */ /* 0x000fda00000e0000 */
[----:B------:R-:W-:-:S09]  /*80e0*/  UISETP.NE.AND UP0, UPT, UR4, URZ, UPT ;  /* 0x000000ff0400728c */ /* 0x000fd2000bf05270 */
[----:B------:R-:W-:Y:S05]  /*80f0*/  BRA.U !UP0, `(.L_x_121) ;  /* 0x0000000108487547 */ /* 0x000fea000b800000 */
[----:B------:R-:W1:Y:S02]  /*8100*/  LDCU.64 UR4, c[0x0][0x890] ;  /* 0x00011200ff0477ac */ /* 0x000e640008000a00 */
[----:B-1----:R-:W-:-:S04]  /*8110*/  UISETP.NE.U32.AND UP0, UPT, UR4, URZ, UPT ;  /* 0x000000ff0400728c */ /* 0x002fc8000bf05070 */
[----:B------:R-:W-:-:S09]  /*8120*/  UISETP.NE.AND.EX UP0, UPT, UR5, URZ, UPT, UP0 ;  /* 0x000000ff0500728c */ /* 0x000fd2000bf05300 */
[----:B------:R-:W-:Y:S05]  /*8130*/  BRA.U UP0, `(.L_x_122) ;  /* 0x00000001000c7547 */ /* 0x000fea000b800000 */
[----:B------:R-:W-:-:S13]  /*8140*/  FSETP.NEU.AND P0, PT, R26, RZ, PT ;  /* 0x000000ff1a00720b */ /* 0x000fda0003f0d000 */
[----:B------:R-:W-:Y:S05]  /*8150*/  @!P0 EXIT ;  /* 0x000000000000894d */ /* 0x000fea0003800000 */
[----:B------:R-:W-:Y:S05]  /*8160*/  BRA `(.L_x_121) ;  /* 0x00000000002c7947 */ /* 0x000fea0003800000 */
.L_x_122:
[----:B------:R-:W-:Y:S01]  /*8170*/  ISETP.NE.AND P0, PT, R58, RZ, PT ;  /* 0x000000ff3a00720c */ /* 0x000fe20003f05270 */
[----:B------:R-:W-:-:S12]  /*8180*/  BSSY.RECONVERGENT B0, `(.L_x_121) ;  /* 0x0000009000007945 */ /* 0x000fd80003800200 */
[----:B------:R-:W-:Y:S05]  /*8190*/  @P0 BRA `(.L_x_123) ;  /* 0x0000000000140947 */ /* 0x000fea0003800000 */
[----:B------:R-:W1:Y:S02]  /*81a0*/  LDCU.64 UR4, c[0x0][0x888] ;  /* 0x00011100ff0477ac */ /* 0x000e640008000a00 */
[----:B-1----:R-:W-:-:S04]  /*81b0*/  ISETP.NE.U32.AND P0, PT, RZ, UR4, PT ;  /* 0x00000004ff007c0c */ /* 0x002fc8000bf05070 */
[----:B------:R-:W-:-:S13]  /*81c0*/  ISETP.NE.AND.EX P0, PT, RZ, UR5, PT, P0 ;  /* 0x00000005ff007c0c */ /* 0x000fda000bf05300 */
[----:B------:R-:W-:Y:S05]  /*81d0*/  @!P0 EXIT ;  /* 0x000000000000894d */ /* 0x000fea0003800000 */
[----:B------:R-:W-:Y:S05]  /*81e0*/  BRA `(.L_x_124) ;  /* 0x0000000000087947 */ /* 0x000fea0003800000 */
.L_x_123:
[----:B------:R-:W-:-:S13]  /*81f0*/  FSETP.NEU.AND P0, PT, R26, RZ, PT ;  /* 0x000000ff1a00720b */ /* 0x000fda0003f0d000 */
[----:B------:R-:W-:Y:S05]  /*8200*/  @!P0 EXIT ;  /* 0x000000000000894d */ /* 0x000fea0003800000 */
.L_x_124:
[----:B------:R-:W-:Y:S05]  /*8210*/  BSYNC.RECONVERGENT B0 ;  /* 0x0000000000007941 */ /* 0x000fea0003800200 */
.L_x_121:
[----:B------:R-:W-:Y:S01]  /*8220*/  ULEA UR4, UR47, UR43, 0x3 ;  /* 0x0000002b2f047291 */ /* 0x000fe2000f8e18ff */
[----:B------:R-:W-:-:S04]  /*8230*/  DEPBAR.LE SB0, 0x0 ;  /* 0x000080000000791a */ /* 0x000fc80000000000 */
[----:B------:R-:W-:-:S04]  /*8240*/  UIADD3 UR4, UPT, UPT, UR4, 0x48, URZ ;  /* 0x0000004804047890 */ /* 0x000fc8000fffe0ff */
[----:B------:R-:W-:-:S09]  /*8250*/  UPRMT UR4, UR55, 0x654, UR4 ;  /* 0x0000065437047896 */ /* 0x000fd20008000004 */
[----:B------:R-:W-:Y:S01]  /*8260*/  SYNCS.ARRIVE.TRANS64.RED.A1T0 RZ, [UR4], RZ ;  /* 0x000000ffffff79a7 */ /* 0x000fe20008100404 */
[----:B------:R-:W-:Y:S05]  /*8270*/  EXIT ;  /* 0x000000000000794d */ /* 0x000fea0003800000 */
.L_x_24:
[----:B---3--:R3:W4:Y:S02]  /*8280*/  SYNCS.PHASECHK.TRANS64.TRYWAIT P0, [R0+URZ+0xe0], R2 ;  /* 0x0000e002000075a7 */ /* 0x00872400080011ff */
[----:B----4-:R-:W-:Y:S05]  /*8290*/  @!P0 NANOSLEEP.SYNCS 0x989680 ;  /* 0x009896800000895d */ /* 0x010fea0003900000 */
[----:B------:R-:W4:Y:S02]  /*82a0*/  @!P0 SYNCS.PHASECHK.TRANS64 P0, [R0+URZ+0xe0], R2 ;  /* 0x0000e002000085a7 */ /* 0x000f2400080010ff */
[----:B----4-:R-:W-:Y:S05]  /*82b0*/  @!P0 BRA `(.L_x_24) ;  /* 0xfffffffc00f08947 */ /* 0x010fea000383ffff */
[----:B------:R-:W-:Y:S05]  /*82c0*/  BRA `(.L_x_125) ;  /* 0xffffff9400b47947 */ /* 0x000fea000383ffff */
.L_x_27:
[----:B--2---:R-:W-:-:S07]  /*82d0*/  MOV R0, UR57 ;  /* 0x0000003900007c02 */ /* 0x004fce0008000f00 */
.L_x_126:
[----:B--2---:R2:W3:Y:S02]  /*82e0*/  SYNCS.PHASECHK.TRANS64.TRYWAIT P0, [R0+URZ+0x18], R3 ;  /* 0x00001803000075a7 */ /* 0x0044e400080011ff */
[----:B---3--:R-:W-:Y:S05]  /*82f0*/  @!P0 NANOSLEEP.SYNCS 0x989680 ;  /* 0x009896800000895d */ /* 0x008fea0003900000 */
[----:B------:R-:W3:Y:S02]  /*8300*/  @!P0 SYNCS.PHASECHK.TRANS64 P0, [R0+URZ+0x18], R3 ;  /* 0x00001803000085a7 */ /* 0x000ee400080010ff */
[----:B---3--:R-:W-:Y:S05]  /*8310*/  @!P0 BRA `(.L_x_126) ;  /* 0xfffffffc00f08947 */ /* 0x008fea000383ffff */
[----:B------:R-:W-:Y:S05]  /*8320*/  BRA `(.L_x_26) ;  /* 0xffffff9400fc7947 */ /* 0x000fea000383ffff */
.L_x_36:
[----:B-1----:R-:W-:-:S07]  /*8330*/  MOV R0, UR57 ;  /* 0x0000003900007c02 */ /* 0x002fce0008000f00 */
.L_x_127:
[----:B-1----:R1:W2:Y:S02]  /*8340*/  SYNCS.PHASECHK.TRANS64.TRYWAIT P0, [R0+URZ+0x18], R3 ;  /* 0x00001803000075a7 */ /* 0x0022a400080011ff */
[----:B--2---:R-:W-:Y:S05]  /*8350*/  @!P0 NANOSLEEP.SYNCS 0x989680 ;  /* 0x009896800000895d */ /* 0x004fea0003900000 */
[----:B------:R-:W2:Y:S02]  /*8360*/  @!P0 SYNCS.PHASECHK.TRANS64 P0, [R0+URZ+0x18], R3 ;  /* 0x00001803000085a7 */ /* 0x000ea400080010ff */
[----:B--2---:R-:W-:Y:S05]  /*8370*/  @!P0 BRA `(.L_x_127) ;  /* 0xfffffffc00f08947 */ /* 0x004fea000383ffff */
[----:B------:R-:W-:Y:S05]  /*8380*/  BRA `(.L_x_35) ;  /* 0xffffff9c00547947 */ /* 0x000fea000383ffff */
.L_x_43:
[----:B-1----:R1:W4:Y:S02]  /*8390*/  SYNCS.PHASECHK.TRANS64.TRYWAIT P0, [R3+URZ+0x70], R0 ;  /* 0x00007000030075a7 */ /* 0x00232400080011ff */
[----:B----4-:R-:W-:Y:S05]  /*83a0*/  @!P0 NANOSLEEP.SYNCS 0x989680 ;  /* 0x009896800000895d */ /* 0x010fea0003900000 */
[----:B------:R-:W4:Y:S02]  /*83b0*/  @!P0 SYNCS.PHASECHK.TRANS64 P0, [R3+URZ+0x70], R0 ;  /* 0x00007000030085a7 */ /* 0x000f2400080010ff */
[----:B----4-:R-:W-:Y:S05]  /*83c0*/  @!P0 BRA `(.L_x_43) ;  /* 0xfffffffc00f08947 */ /* 0x010fea000383ffff */
[----:B------:R-:W-:Y:S05]  /*83d0*/  BRA `(.L_x_128) ;  /* 0xffffffa0008c7947 */ /* 0x000fea000383ffff */
.L_x_47:
[----:B------:R-:W-:-:S07]  /*83e0*/  MOV R0, UR4 ;  /* 0x0000000400007c02 */ /* 0x000fce0008000f00 */
.L_x_129:
[----:B-1----:R1:W2:Y:S02]  /*83f0*/  SYNCS.PHASECHK.TRANS64.TRYWAIT P0, [R0+URZ], R2 ;  /* 0x00000002000075a7 */ /* 0x0022a400080011ff */
[----:B--2---:R-:W-:Y:S05]  /*8400*/  @!P0 NANOSLEEP.SYNCS 0x989680 ;  /* 0x009896800000895d */ /* 0x004fea0003900000 */
[----:B------:R-:W2:Y:S02]  /*8410*/  @!P0 SYNCS.PHASECHK.TRANS64 P0, [R0+URZ], R2 ;  /* 0x00000002000085a7 */ /* 0x000ea400080010ff */
[----:B--2---:R-:W-:Y:S05]  /*8420*/  @!P0 BRA `(.L_x_129) ;  /* 0xfffffffc00f08947 */ /* 0x004fea000383ffff */
[----:B------:R-:W-:Y:S05]  /*8430*/  BRA `(.L_x_130) ;  /* 0xffffffa800387947 */ /* 0x000fea000383ffff */
.L_x_48:
[----:B------:R-:W-:-:S07]  /*8440*/  MOV R0, UR5 ;  /* 0x0000000500007c02 */ /* 0x000fce0008000f00 */
.L_x_131:
[----:B-1----:R1:W2:Y:S02]  /*8450*/  SYNCS.PHASECHK.TRANS64.TRYWAIT P0, [R0+URZ], R2 ;  /* 0x00000002000075a7 */ /* 0x0022a400080011ff */
[----:B--2---:R-:W-:Y:S05]  /*8460*/  @!P0 NANOSLEEP.SYNCS 0x989680 ;  /* 0x009896800000895d */ /* 0x004fea0003900000 */
[----:B------:R-:W2:Y:S02]  /*8470*/  @!P0 SYNCS.PHASECHK.TRANS64 P0, [R0+URZ], R2 ;  /* 0x00000002000085a7 */ /* 0x000ea400080010ff */
[----:B--2---:R-:W-:Y:S05]  /*8480*/  @!P0 BRA `(.L_x_131) ;  /* 0xfffffffc00f08947 */ /* 0x004fea000383ffff */
[----:B------:R-:W-:Y:S05]  /*8490*/  BRA `(.L_x_132) ;  /* 0xffffffa800447947 */ /* 0x000fea000383ffff */
.L_x_51:
[----:B--2---:R2:W3:Y:S02]  /*84a0*/  SYNCS.PHASECHK.TRANS64.TRYWAIT P0, [R2+URZ+0xd0], R4 ;  /* 0x0000d004020075a7 */ /* 0x0044e400080011ff */
[----:B---3--:R-:W-:Y:S05]  /*84b0*/  @!P0 NANOSLEEP.SYNCS 0x989680 ;  /* 0x009896800000895d */ /* 0x008fea0003900000 */
[----:B------:R-:W3:Y:S02]  /*84c0*/  @!P0 SYNCS.PHASECHK.TRANS64 P0, [R2+URZ+0xd0], R4 ;  /* 0x0000d004020085a7 */ /* 0x000ee400080010ff */
[----:B---3--:R-:W-:Y:S05]  /*84d0*/  @!P0 BRA `(.L_x_51) ;  /* 0xfffffffc00f08947 */ /* 0x008fea000383ffff */
[----:B------:R-:W-:Y:S05]  /*84e0*/  BRA `(.L_x_133) ;  /* 0xffffffa800a07947 */ /* 0x000fea000383ffff */
.L_x_52:
[----:B------:R-:W-:-:S07]  /*84f0*/  MOV R2, UR4 ;  /* 0x0000000400027c02 */ /* 0x000fce0008000f00 */
.L_x_134:
[----:B--2---:R2:W3:Y:S02]  /*8500*/  SYNCS.PHASECHK.TRANS64.TRYWAIT P0, [R2+URZ+0x80], R5 ;  /* 0x00008005020075a7 */ /* 0x0044e400080011ff */
[----:B---3--:R-:W-:Y:S05]  /*8510*/  @!P0 NANOSLEEP.SYNCS 0x989680 ;  /* 0x009896800000895d */ /* 0x008fea0003900000 */
[----:B------:R-:W3:Y:S02]  /*8520*/  @!P0 SYNCS.PHASECHK.TRANS64 P0, [R2+URZ+0x80], R5 ;  /* 0x00008005020085a7 */ /* 0x000ee400080010ff */
[----:B---3--:R-:W-:Y:S05]  /*8530*/  @!P0 BRA `(.L_x_134) ;  /* 0xfffffffc00f08947 */ /* 0x008fea000383ffff */
[----:B------:R-:W-:Y:S05]  /*8540*/  BRA `(.L_x_135) ;  /* 0xffffffa800b07947 */ /* 0x000fea000383ffff */
.L_x_53:
[----:B--2---:R2:W3:Y:S02]  /*8550*/  SYNCS.PHASECHK.TRANS64.TRYWAIT P1, [R2+URZ+0x70], R4 ;  /* 0x00007004020075a7 */ /* 0x0044e400080211ff */
[----:B---3--:R-:W-:Y:S05]  /*8560*/  @!P1 NANOSLEEP.SYNCS 0x989680 ;  /* 0x009896800000995d */ /* 0x008fea0003900000 */
[----:B------:R-:W3:Y:S02]  /*8570*/  @!P1 SYNCS.PHASECHK.TRANS64 P1, [R2+URZ+0x70], R4 ;  /* 0x00007004020095a7 */ /* 0x000ee400080210ff */
[----:B---3--:R-:W-:Y:S05]  /*8580*/  @!P1 BRA `(.L_x_53) ;  /* 0xfffffffc00f09947 */ /* 0x008fea000383ffff */
[----:B------:R-:W-:Y:S05]  /*8590*/  BRA `(.L_x_136) ;  /* 0xffffffa800e07947 */ /* 0x000fea000383ffff */
.L_x_56:
[----:B------:R-:W-:-:S07]  /*85a0*/  MOV R0, UR4 ;  /* 0x0000000400007c02 */ /* 0x000fce0008000f00 */
.L_x_137:
[----:B--2---:R2:W3:Y:S02]  /*85b0*/  SYNCS.PHASECHK.TRANS64.TRYWAIT P0, [R0+URZ+0x80], R2 ;  /* 0x00008002000075a7 */ /* 0x0044e400080011ff */
[----:B---3--:R-:W-:Y:S05]  /*85c0*/  @!P0 NANOSLEEP.SYNCS 0x989680 ;  /* 0x009896800000895d */ /* 0x008fea0003900000 */
[----:B------:R-:W3:Y:S02]  /*85d0*/  @!P0 SYNCS.PHASECHK.TRANS64 P0, [R0+URZ+0x80], R2 ;  /* 0x00008002000085a7 */ /* 0x000ee400080010ff */
[----:B---3--:R-:W-:Y:S05]  /*85e0*/  @!P0 BRA `(.L_x_137) ;  /* 0xfffffffc00f08947 */ /* 0x008fea000383ffff */
[----:B------:R-:W-:Y:S05]  /*85f0*/  BRA `(.L_x_55) ;  /* 0xffffffac00347947 */ /* 0x000fea000383ffff */
.L_x_63:
[----:B-1----:R1:W2:Y:S02]  /*8600*/  SYNCS.PHASECHK.TRANS64.TRYWAIT P1, [R0+URZ+0x70], R2 ;  /* 0x00007002000075a7 */ /* 0x0022a400080211ff */
[----:B--2---:R-:W-:Y:S05]  /*8610*/  @!P1 NANOSLEEP.SYNCS 0x989680 ;  /* 0x009896800000995d */ /* 0x004fea0003900000 */
[----:B------:R-:W2:Y:S02]  /*8620*/  @!P1 SYNCS.PHASECHK.TRANS64 P1, [R0+URZ+0x70], R2 ;  /* 0x00007002000095a7 */ /* 0x000ea400080210ff */
[----:B--2---:R-:W-:Y:S05]  /*8630*/  @!P1 BRA `(.L_x_63) ;  /* 0xfffffffc00f09947 */ /* 0x004fea000383ffff */
[----:B------:R-:W-:Y:S05]  /*8640*/  BRA `(.L_x_138) ;  /* 0xffffffb0009c7947 */ /* 0x000fea000383ffff */
.L_x_64:
[----:B------:R-:W-:-:S13]  /*8650*/  R2UR UR4, R13 ;  /* 0x000000000d0472ca */ /* 0x000fda00000e0000 */
[----:B------:R-:W-:-:S07]  /*8660*/  MOV R2, UR4 ;  /* 0x0000000400027c02 */ /* 0x000fce0008000f00 */
.L_x_139:
[----:B-1----:R1:W2:Y:S02]  /*8670*/  SYNCS.PHASECHK.TRANS64.TRYWAIT P0, [R2+URZ+0xb0], R0 ;  /* 0x0000b000020075a7 */ /* 0x0022a400080011ff */
[----:B--2---:R-:W-:Y:S05]  /*8680*/  @!P0 NANOSLEEP.SYNCS 0x989680 ;  /* 0x009896800000895d */ /* 0x004fea0003900000 */
[----:B------:R-:W2:Y:S02]  /*8690*/  @!P0 SYNCS.PHASECHK.TRANS64 P0, [R2+URZ+0xb0], R0 ;  /* 0x0000b000020085a7 */ /* 0x000ea400080010ff */
[----:B--2---:R-:W-:Y:S05]  /*86a0*/  @!P0 BRA `(.L_x_139) ;  /* 0xfffffffc00f08947 */ /* 0x004fea000383ffff */
[----:B------:R-:W-:Y:S05]  /*86b0*/  BRA `(.L_x_140) ;  /* 0xffffffb000f07947 */ /* 0x000fea000383ffff */
.L_x_67:
[----:B------:R-:W-:Y:S07]  /*86c0*/  MOV R0, UR5 ;  /* 0x0000000500007c02 */ /* 0x000fee0008000f00 */
.L_x_141:
[----:B-1----:R1:W2:Y:S02]  /*86d0*/  SYNCS.PHASECHK.TRANS64.TRYWAIT P0, [R0+URZ], R2 ;  /* 0x00000002000075a7 */ /* 0x0022a400080011ff */
[----:B--2---:R-:W-:Y:S05]  /*86e0*/  @!P0 NANOSLEEP.SYNCS 0x989680 ;  /* 0x009896800000895d */ /* 0x004fea0003900000 */
[----:B------:R-:W2:Y:S02]  /*86f0*/  @!P0 SYNCS.PHASECHK.TRANS64 P0, [R0+URZ], R2 ;  /* 0x00000002000085a7 */ /* 0x000ea400080010ff */
[----:B--2---:R-:W-:Y:S05]  /*8700*/  @!P0 BRA `(.L_x_141) ;  /* 0xfffffffc00f08947 */ /* 0x004fea000383ffff */
[----:B------:R-:W-:Y:S05]  /*8710*/  BRA `(.L_x_66) ;  /* 0xffffffb4000c7947 */ /* 0x000fea000383ffff */
.L_x_70:
[----:B------:R-:W-:-:S07]  /*8720*/  MOV R0, UR4 ;  /* 0x0000000400007c02 */ /* 0x000fce0008000f00 */
.L_x_142:
[----:B--2---:R2:W3:Y:S02]  /*8730*/  SYNCS.PHASECHK.TRANS64.TRYWAIT P0, [R0+URZ], R2 ;  /* 0x00000002000075a7 */ /* 0x0044e400080011ff */
[----:B---3--:R-:W-:Y:S05]  /*8740*/  @!P0 NANOSLEEP.SYNCS 0x989680 ;  /* 0x009896800000895d */ /* 0x008fea0003900000 */
[----:B------:R-:W3:Y:S02]  /*8750*/  @!P0 SYNCS.PHASECHK.TRANS64 P0, [R0+URZ], R2 ;  /* 0x00000002000085a7 */ /* 0x000ee400080010ff */
[----:B---3--:R-:W-:Y:S05]  /*8760*/  @!P0 BRA `(.L_x_142) ;  /* 0xfffffffc00f08947 */ /* 0x008fea000383ffff */
[----:B------:R-:W-:Y:S05]  /*8770*/  BRA `(.L_x_143) ;  /* 0xffffffbc00187947 */ /* 0x000fea000383ffff */
.L_x_71:
[----:B------:R-:W-:-:S07]  /*8780*/  MOV R0, UR5 ;  /* 0x0000000500007c02 */ /* 0x000fce0008000f00 */
.L_x_144:
[----:B-1----:R1:W2:Y:S02]  /*8790*/  SYNCS.PHASECHK.TRANS64.TRYWAIT P0, [R0+URZ], R3 ;  /* 0x00000003000075a7 */ /* 0x0022a400080011ff */
[----:B--2---:R-:W-:Y:S05]  /*87a0*/  @!P0 NANOSLEEP.SYNCS 0x989680 ;  /* 0x009896800000895d */ /* 0x004fea0003900000 */
[----:B------:R-:W2:Y:S02]  /*87b0*/  @!P0 SYNCS.PHASECHK.TRANS64 P0, [R0+URZ], R3 ;  /* 0x00000003000085a7 */ /* 0x000ea400080010ff */
[----:B--2---:R-:W-:Y:S05]  /*87c0*/  @!P0 BRA `(.L_x_144) ;  /* 0xfffffffc00f08947 */ /* 0x004fea000383ffff */
[----:B------:R-:W-:Y:S05]  /*87d0*/  BRA `(.L_x_145) ;  /* 0xffffffbc00247947 */ /* 0x000fea000383ffff */
.L_x_72:
[----:B------:R-:W-:-:S07]  /*87e0*/  MOV R0, UR5 ;  /* 0x0000000500007c02 */ /* 0x000fce0008000f00 */
.L_x_146:
[----:B-1----:R1:W2:Y:S02]  /*87f0*/  SYNCS.PHASECHK.TRANS64.TRYWAIT P0, [R0+URZ], R3 ;  /* 0x00000003000075a7 */ /* 0x0022a400080011ff */
[----:B--2---:R-:W-:Y:S05]  /*8800*/  @!P0 NANOSLEEP.SYNCS 0x989680 ;  /* 0x009896800000895d */ /* 0x004fea0003900000 */
[----:B------:R-:W2:Y:S02]  /*8810*/  @!P0 SYNCS.PHASECHK.TRANS64 P0, [R0+URZ], R3 ;  /* 0x00000003000085a7 */ /* 0x000ea400080010ff */
[----:B--2---:R-:W-:Y:S05]  /*8820*/  @!P0 BRA `(.L_x_146) ;  /* 0xfffffffc00f08947 */ /* 0x004fea000383ffff */
[----:B------:R-:W-:Y:S05]  /*8830*/  BRA `(.L_x_147) ;  /* 0xffffffbc00307947 */ /* 0x000fea000383ffff */
.L_x_73:
[----:B-1----:R-:W-:-:S07]  /*8840*/  MOV R0, UR4 ;  /* 0x0000000400007c02 */ /* 0x002fce0008000f00 */
.L_x_148:
[----:B-1----:R1:W2:Y:S02]  /*8850*/  SYNCS.PHASECHK.TRANS64.TRYWAIT P0, [R0+URZ], R2 ;  /* 0x00000002000075a7 */ /* 0x0022a400080011ff */
[----:B--2---:R-:W-:Y:S05]  /*8860*/  @!P0 NANOSLEEP.SYNCS 0x989680 ;  /* 0x009896800000895d */ /* 0x004fea0003900000 */
[----:B------:R-:W2:Y:S02]  /*8870*/  @!P0 SYNCS.PHASECHK.TRANS64 P0, [R0+URZ], R2 ;  /* 0x00000002000085a7 */ /* 0x000ea400080010ff */
[----:B--2---:R-:W-:Y:S05]  /*8880*/  @!P0 BRA `(.L_x_148) ;  /* 0xfffffffc00f08947 */ /* 0x004fea000383ffff */
[----:B------:R-:W-:Y:S05]  /*8890*/  BRA `(.L_x_149) ;  /* 0xffffffbc003c7947 */ /* 0x000fea000383ffff */
.L_x_78:
[----:B--2---:R2:W3:Y:S02]  /*88a0*/  SYNCS.PHASECHK.TRANS64.TRYWAIT P0, [R8+URZ+0x70], R0 ;  /* 0x00007000080075a7 */ /* 0x0044e400080011ff */
[----:B---3--:R-:W-:Y:S05]  /*88b0*/  @!P0 NANOSLEEP.SYNCS 0x989680 ;  /* 0x009896800000895d */ /* 0x008fea0003900000 */
[----:B------:R-:W3:Y:S02]  /*88c0*/  @!P0 SYNCS.PHASECHK.TRANS64 P0, [R8+URZ+0x70], R0 ;  /* 0x00007000080085a7 */ /* 0x000ee400080010ff */
[----:B---3--:R-:W-:Y:S05]  /*88d0*/  @!P0 BRA `(.L_x_78) ;  /* 0xfffffffc00f08947 */ /* 0x008fea000383ffff */
[----:B------:R-:W-:Y:S05]  /*88e0*/  BRA `(.L_x_150) ;  /* 0xffffffc000647947 */ /* 0x000fea000383ffff */
.L_x_81:
[----:B--2---:R-:W-:Y:S07]  /*88f0*/  MOV R0, UR24 ;  /* 0x0000001800007c02 */ /* 0x004fee0008000f00 */
.L_x_151:
[----:B--2---:R2:W3:Y:S02]  /*8900*/  SYNCS.PHASECHK.TRANS64.TRYWAIT P1, [R0+URZ+0x68], R2 ;  /* 0x00006802000075a7 */ /* 0x0044e400080211ff */
[----:B---3--:R-:W-:Y:S05]  /*8910*/  @!P1 NANOSLEEP.SYNCS 0x989680 ;  /* 0x009896800000995d */ /* 0x008fea0003900000 */
[----:B------:R-:W3:Y:S02]  /*8920*/  @!P1 SYNCS.PHASECHK.TRANS64 P1, [R0+URZ+0x68], R2 ;  /* 0x00006802000095a7 */ /* 0x000ee400080210ff */
[----:B---3--:R-:W-:Y:S05]  /*8930*/  @!P1 BRA `(.L_x_151) ;  /* 0xfffffffc00f09947 */ /* 0x008fea000383ffff */
[----:B------:R-:W-:Y:S05]  /*8940*/  BRA `(.L_x_80) ;  /* 0xffffffc400dc7947 */ /* 0x000fea000383ffff */
.L_x_84:
[----:B------:R-:W-:Y:S07]  /*8950*/  MOV R0, UR4 ;  /* 0x0000000400007c02 */ /* 0x000fee0008000f00 */
.L_x_152:
[----:B--2---:R2:W3:Y:S02]  /*8960*/  SYNCS.PHASECHK.TRANS64.TRYWAIT P0, [R0+URZ+0x48], R2 ;  /* 0x00004802000075a7 */ /* 0x0044e400080011ff */
[----:B---3--:R-:W-:Y:S05]  /*8970*/  @!P0 NANOSLEEP.SYNCS 0x989680 ;  /* 0x009896800000895d */ /* 0x008fea0003900000 */
[----:B------:R-:W3:Y:S02]  /*8980*/  @!P0 SYNCS.PHASECHK.TRANS64 P0, [R0+URZ+0x48], R2 ;  /* 0x00004802000085a7 */ /* 0x000ee400080010ff */
[----:B---3--:R-:W-:Y:S05]  /*8990*/  @!P0 BRA `(.L_x_152) ;  /* 0xfffffffc00f08947 */ /* 0x008fea000383ffff */
[----:B------:R-:W-:Y:S05]  /*89a0*/  BRA `(.L_x_153) ;  /* 0xffffffc800387947 */ /* 0x000fea000383ffff */
.L_x_85:
[----:B------:R-:W-:Y:S07]  /*89b0*/  MOV R2, UR5 ;  /* 0x0000000500027c02 */ /* 0x000fee0008000f00 */
.L_x_154:
[----:B--2---:R2:W3:Y:S02]  /*89c0*/  SYNCS.PHASECHK.TRANS64.TRYWAIT P0, [R2+URZ+0x48], R0 ;  /* 0x00004800020075a7 */ /* 0x0044e400080011ff */
[----:B---3--:R-:W-:Y:S05]  /*89d0*/  @!P0 NANOSLEEP.SYNCS 0x989680 ;  /* 0x009896800000895d */ /* 0x008fea0003900000 */
[----:B------:R-:W3:Y:S02]  /*89e0*/  @!P0 SYNCS.PHASECHK.TRANS64 P0, [R2+URZ+0x48], R0 ;  /* 0x00004800020085a7 */ /* 0x000ee400080010ff */
[----:B---3--:R-:W-:Y:S05]  /*89f0*/  @!P0 BRA `(.L_x_154) ;  /* 0xfffffffc00f08947 */ /* 0x008fea000383ffff */
[----:B------:R-:W-:Y:S05]  /*8a00*/  BRA `(.L_x_155) ;  /* 0xffffffc800a07947 */ /* 0x000fea000383ffff */
.L_x_87:
[----:B------:R-:W-:-:S07]  /*8a10*/  MOV R0, UR4 ;  /* 0x0000000400007c02 */ /* 0x000fce0008000f00 */
.L_x_156:
[----:B---3--:R3:W4:Y:S02]  /*8a20*/  SYNCS.PHASECHK.TRANS64.TRYWAIT P0, [R0+URZ], R2 ;  /* 0x00000002000075a7 */ /* 0x00872400080011ff */
[----:B----4-:R-:W-:Y:S05]  /*8a30*/  @!P0 NANOSLEEP.SYNCS 0x989680 ;  /* 0x009896800000895d */ /* 0x010fea0003900000 */
[----:B------:R-:W4:Y:S02]  /*8a40*/  @!P0 SYNCS.PHASECHK.TRANS64 P0, [R0+URZ], R2 ;  /* 0x00000002000085a7 */ /* 0x000f2400080010ff */
[----:B----4-:R-:W-:Y:S05]  /*8a50*/  @!P0 BRA `(.L_x_156) ;  /* 0xfffffffc00f08947 */ /* 0x010fea000383ffff */
[----:B------:R-:W-:Y:S05]  /*8a60*/  BRA `(.L_x_157) ;  /* 0xffffffcc00347947 */ /* 0x000fea000383ffff */
.L_x_88:
[----:B------:R-:W-:-:S07]  /*8a70*/  MOV R0, UR5 ;  /* 0x0000000500007c02 */ /* 0x000fce0008000f00 */
.L_x_158:
[----:B--2---:R2:W3:Y:S02]  /*8a80*/  SYNCS.PHASECHK.TRANS64.TRYWAIT P0, [R0+URZ], R2 ;  /* 0x00000002000075a7 */ /* 0x0044e400080011ff */
[----:B---3--:R-:W-:Y:S05]  /*8a90*/  @!P0 NANOSLEEP.SYNCS 0x989680 ;  /* 0x009896800000895d */ /* 0x008fea0003900000 */
[----:B------:R-:W3:Y:S02]  /*8aa0*/  @!P0 SYNCS.PHASECHK.TRANS64 P0, [R0+URZ], R2 ;  /* 0x00000002000085a7 */ /* 0x000ee400080010ff */
[----:B---3--:R-:W-:Y:S05]  /*8ab0*/  @!P0 BRA `(.L_x_158) ;  /* 0xfffffffc00f08947 */ /* 0x008fea000383ffff */
[----:B------:R-:W-:Y:S05]  /*8ac0*/  BRA `(.L_x_159) ;  /* 0xffffffcc00407947 */ /* 0x000fea000383ffff */
.L_x_90:
[----:B-1----:R1:W2:Y:S02]  /*8ad0*/  SYNCS.PHASECHK.TRANS64.TRYWAIT P0, [R0+URZ+0x70], R2 ;  /* 0x00007002000075a7 */ /* 0x0022a400080011ff */
[----:B--2---:R-:W-:Y:S05]  /*8ae0*/  @!P0 NANOSLEEP.SYNCS 0x989680 ;  /* 0x009896800000895d */ /* 0x004fea0003900000 */
[----:B------:R-:W2:Y:S02]  /*8af0*/  @!P0 SYNCS.PHASECHK.TRANS64 P0, [R0+URZ+0x70], R2 ;  /* 0x00007002000085a7 */ /* 0x000ea400080010ff */
[----:B--2---:R-:W-:Y:S05]  /*8b00*/  @!P0 BRA `(.L_x_90) ;  /* 0xfffffffc00f08947 */ /* 0x004fea000383ffff */
[----:B------:R-:W-:Y:S05]  /*8b10*/  BRA `(.L_x_160) ;  /* 0xffffffd000307947 */ /* 0x000fea000383ffff */
.L_x_100:
[----:B-1----:R1:W3:Y:S02]  /*8b20*/  SYNCS.PHASECHK.TRANS64.TRYWAIT P1, [R2+URZ+0x30], R0 ;  /* 0x00003000020075a7 */ /* 0x0022e400080211ff */
[----:B---3--:R-:W-:Y:S05]  /*8b30*/  @!P1 NANOSLEEP.SYNCS 0x989680 ;  /* 0x009896800000995d */ /* 0x008fea0003900000 */
[----:B------:R-:W3:Y:S02]  /*8b40*/  @!P1 SYNCS.PHASECHK.TRANS64 P1, [R2+URZ+0x30], R0 ;  /* 0x00003000020095a7 */ /* 0x000ee400080210ff */
[----:B---3--:R-:W-:Y:S05]  /*8b50*/  @!P1 BRA `(.L_x_100) ;  /* 0xfffffffc00f09947 */ /* 0x008fea000383ffff */
[----:B------:R-:W-:Y:S05]  /*8b60*/  BRA `(.L_x_99) ;  /* 0xffffffdc00b07947 */ /* 0x000fea000383ffff */
.L_x_102:
[----:B--2---:R2:W3:Y:S02]  /*8b70*/  SYNCS.PHASECHK.TRANS64.TRYWAIT P0, [R71+URZ+0x90], R3 ;  /* 0x00009003470075a7 */ /* 0x0044e400080011ff */
[----:B---3--:R-:W-:Y:S05]  /*8b80*/  @!P0 NANOSLEEP.SYNCS 0x989680 ;  /* 0x009896800000895d */ /* 0x008fea0003900000 */
[----:B------:R-:W3:Y:S02]  /*8b90*/  @!P0 SYNCS.PHASECHK.TRANS64 P0, [R71+URZ+0x90], R3 ;  /* 0x00009003470085a7 */ /* 0x000ee400080010ff */
[----:B---3--:R-:W-:Y:S05]  /*8ba0*/  @!P0 BRA `(.L_x_102) ;  /* 0xfffffffc00f08947 */ /* 0x008fea000383ffff */
[----:B------:R-:W-:Y:S05]  /*8bb0*/  BRA `(.L_x_101) ;  /* 0xffffffe000287947 */ /* 0x000fea000383ffff */
.L_x_113:
[----:B-1----:R1:W2:Y:S02]  /*8bc0*/  SYNCS.PHASECHK.TRANS64.TRYWAIT P0, [R2+URZ+0x30], R74 ;  /* 0x0000304a020075a7 */ /* 0x0022a400080011ff */
[----:B--2---:R-:W-:Y:S05]  /*8bd0*/  @!P0 NANOSLEEP.SYNCS 0x989680 ;  /* 0x009896800000895d */ /* 0x004fea0003900000 */
[----:B------:R-:W2:Y:S02]  /*8be0*/  @!P0 SYNCS.PHASECHK.TRANS64 P0, [R2+URZ+0x30], R74 ;  /* 0x0000304a020085a7 */ /* 0x000ea400080010ff */
[----:B--2---:R-:W-:Y:S05]  /*8bf0*/  @!P0 BRA `(.L_x_113) ;  /* 0xfffffffc00f08947 */ /* 0x004fea000383ffff */
[----:B------:R-:W-:Y:S05]  /*8c00*/  BRA `(.L_x_112) ;  /* 0xffffffe800747947 */ /* 0x000fea000383ffff */
        .weak           $__internal_0_$__cuda_sm10x_tcgen05_guardrail_trap_col_being_dealloced_not_returned_by_alloc
        .type           $__internal_0_$__cuda_sm10x_tcgen05_guardrail_trap_col_being_dealloced_not_returned_by_alloc,@function
        .size           $__internal_0_$__cuda_sm10x_tcgen05_guardrail_trap_col_being_dealloced_not_returned_by_alloc,($__internal_1_$__cuda_sm10x_tcgen05_guardrail_trap_phase_invalid_during_alloc - $__internal_0_$__cuda_sm10x_tcgen05_guardrail_trap_col_being_dealloced_not_returned_by_alloc)
$__internal_0_$__cuda_sm10x_tcgen05_guardrail_trap_col_being_dealloced_not_returned_by_alloc:
[----:B------:R-:W-:Y:S05]  /*8c10*/  BPT.TRAP 0x1 ;  /* 0x000000040000795c */ /* 0x000fea0000300000 */
[----:B------:R-:W-:-:S04]  /*8c20*/  HFMA2 R3, -RZ, RZ, 0, 0 ;  /* 0x00000000ff037431 */ /* 0x000fc800000001ff */
[----:B------:R-:W-:Y:S05]  /*8c30*/  RET.REL.NODEC R2 `(_ZN7cutlass13device_kernelINS_4gemm6kernel13GemmUniversalIN4cute5tupleIJiiiiEEENS1_10collective13CollectiveMmaINS1_35MainloopSm100TmaUmmaWarpSpecializedILi3ELi2ELi4ENS5_IJNS4_1CILi8EEENSA_ILi1EEESC_EEEEENS5_IJNSA_ILi64EEESF_NSA_ILi128EEEEEENS_10tfloat32_tENS5_IJlSC_lEEESI_SJ_NS4_8TiledMMAINS4_8MMA_AtomIJNS4_17SM100_MMA_TF32_SSISI_SI_fLi64ELi64ELNS4_4UMMA5MajorE0ELSO_0ELNSN_7ScaleInE0ELSP_0EEEEEENS4_6LayoutINS5_IJSC_SC_SC_EEENS5_IJNSA_ILi0EEESU_SU_EEEEENS5_IJNS4_10UnderscoreESX_SX_EEEEENS4_13SM90_TMA_LOADENS4_14ComposedLayoutINS4_7SwizzleILi3ELi4ELi3EEENS4_18smem_ptr_flag_bitsILi32EEENSS_INS5_IJSB_NSA_ILi32EEEEEENS5_IJS16_SC_EEEEEEEvNS4_8identityENS4_23SM90_TMA_LOAD_MULTICASTES1A_vS1B_EENS_8epilogue10collective18CollectiveEpilogueINS1E_23Sm100TmaWarpSpecializedILi3ELi2ELi16ELb1ELb0EEEJSH_NS5_IJNSS_ISF_SC_EENSS_IS16_SC_EEEEESI_SJ_SI_SJ_NS1E_6fusion15FusionCallbacksIS1I_NS1M_17LinearCombinationISI_fSI_fLNS_15FloatRoundStyleE2EEESH_S1L_JEEENS4_5SM1004TMEM4LOAD26SM100_TMEM_LOAD_16dp128b8xES10_S1A_NS4_17SM75_U32x4_LDSM_NENS4_14SM90_TMA_STOREES1A_NS4_17SM90_U32x4_STSM_NENS4_39AutoVectorizingCopyWithAssumedAlignmentILi128EEEEEEvvEEEEvNT_6ParamsE) ;  /* 0xffffff7002f07950 */ /* 0x000fea0003c3ffff */
        .weak           $__internal_1_$__cuda_sm10x_tcgen05_guardrail_trap_phase_invalid_during_alloc
        .type           $__internal_1_$__cuda_sm10x_tcgen05_guardrail_trap_phase_invalid_during_alloc,@function
        .size           $__internal_1_$__cuda_sm10x_tcgen05_guardrail_trap_phase_invalid_during_alloc,($__internal_2_$__cuda_sm10x_tcgen05_guardrail_trap_unallocated_columns_being_dealloced - $__internal_1_$__cuda_sm10x_tcgen05_guardrail_trap_phase_invalid_during_alloc)
$__internal_1_$__cuda_sm10x_tcgen05_guardrail_trap_phase_invalid_during_alloc:
[----:B------:R-:W-:Y:S05]  /*8c40*/  BPT.TRAP 0x1 ;  /* 0x000000040000795c */ /* 0x000fea0000300000 */
[----:B------:R-:W-:-:S04]  /*8c50*/  MOV R5, 0x0 ;  /* 0x0000000000057802 */ /* 0x000fc80000000f00 */
[----:B------:R-:W-:Y:S05]  /*8c60*/  RET.REL.NODEC R4 `(_ZN7cutlass13device_kernelINS_4gemm6kernel13GemmUniversalIN4cute5tupleIJiiiiEEENS1_10collective13CollectiveMmaINS1_35MainloopSm100TmaUmmaWarpSpecializedILi3ELi2ELi4ENS5_IJNS4_1CILi8EEENSA_ILi1EEESC_EEEEENS5_IJNSA_ILi64EEESF_NSA_ILi128EEEEEENS_10tfloat32_tENS5_IJlSC_lEEESI_SJ_NS4_8TiledMMAINS4_8MMA_AtomIJNS4_17SM100_MMA_TF32_SSISI_SI_fLi64ELi64ELNS4_4UMMA5MajorE0ELSO_0ELNSN_7ScaleInE0ELSP_0EEEEEENS4_6LayoutINS5_IJSC_SC_SC_EEENS5_IJNSA_ILi0EEESU_SU_EEEEENS5_IJNS4_10UnderscoreESX_SX_EEEEENS4_13SM90_TMA_LOADENS4_14ComposedLayoutINS4_7SwizzleILi3ELi4ELi3EEENS4_18smem_ptr_flag_bitsILi32EEENSS_INS5_IJSB_NSA_ILi32EEEEEENS5_IJS16_SC_EEEEEEEvNS4_8identityENS4_23SM90_TMA_LOAD_MULTICASTES1A_vS1B_EENS_8epilogue10collective18CollectiveEpilogueINS1E_23Sm100TmaWarpSpecializedILi3ELi2ELi16ELb1ELb0EEEJSH_NS5_IJNSS_ISF_SC_EENSS_IS16_SC_EEEEESI_SJ_SI_SJ_NS1E_6fusion15FusionCallbacksIS1I_NS1M_17LinearCombinationISI_fSI_fLNS_15FloatRoundStyleE2EEESH_S1L_JEEENS4_5SM1004TMEM4LOAD26SM100_TMEM_LOAD_16dp128b8xES10_S1A_NS4_17SM75_U32x4_LDSM_NENS4_14SM90_TMA_STOREES1A_NS4_17SM90_U32x4_STSM_NENS4_39AutoVectorizingCopyWithAssumedAlignmentILi128EEEEEEvvEEEEvNT_6ParamsE) ;  /* 0xffffff7004e47950 */ /* 0x000fea0003c3ffff */
        .weak           $__internal_2_$__cuda_sm10x_tcgen05_guardrail_trap_unallocated_columns_being_dealloced
        .type           $__internal_2_$__cuda_sm10x_tcgen05_guardrail_trap_unallocated_columns_being_dealloced,@function
        .size           $__internal_2_$__cuda_sm10x_tcgen05_guardrail_trap_unallocated_columns_being_dealloced,(.L_x_162 - $__internal_2_$__cuda_sm10x_tcgen05_guardrail_trap_unallocated_columns_being_dealloced)
$__internal_2_$__cuda_sm10x_tcgen05_guardrail_trap_unallocated_columns_being_dealloced:
[----:B------:R-:W-:Y:S05]  /*8c70*/  BPT.TRAP 0x1 ;  /* 0x000000040000795c */ /* 0x000fea0000300000 */
[----:B------:R-:W-:-:S04]  /*8c80*/  HFMA2 R3, -RZ, RZ, 0, 0 ;  /* 0x00000000ff037431 */ /* 0x000fc800000001ff */
[----:B------:R-:W-:Y:S05]  /*8c90*/  RET.REL.NODEC R2 `(_ZN7cutlass13device_kernelINS_4gemm6kernel13GemmUniversalIN4cute5tupleIJiiiiEEENS1_10collective13CollectiveMmaINS1_35MainloopSm100TmaUmmaWarpSpecializedILi3ELi2ELi4ENS5_IJNS4_1CILi8EEENSA_ILi1EEESC_EEEEENS5_IJNSA_ILi64EEESF_NSA_ILi128EEEEEENS_10tfloat32_tENS5_IJlSC_lEEESI_SJ_NS4_8TiledMMAINS4_8MMA_AtomIJNS4_17SM100_MMA_TF32_SSISI_SI_fLi64ELi64ELNS4_4UMMA5MajorE0ELSO_0ELNSN_7ScaleInE0ELSP_0EEEEEENS4_6LayoutINS5_IJSC_SC_SC_EEENS5_IJNSA_ILi0EEESU_SU_EEEEENS5_IJNS4_10UnderscoreESX_SX_EEEEENS4_13SM90_TMA_LOADENS4_14ComposedLayoutINS4_7SwizzleILi3ELi4ELi3EEENS4_18smem_ptr_flag_bitsILi32EEENSS_INS5_IJSB_NSA_ILi32EEEEEENS5_IJS16_SC_EEEEEEEvNS4_8identityENS4_23SM90_TMA_LOAD_MULTICASTES1A_vS1B_EENS_8epilogue10collective18CollectiveEpilogueINS1E_23Sm100TmaWarpSpecializedILi3ELi2ELi16ELb1ELb0EEEJSH_NS5_IJNSS_ISF_SC_EENSS_IS16_SC_EEEEESI_SJ_SI_SJ_NS1E_6fusion15FusionCallbacksIS1I_NS1M_17LinearCombinationISI_fSI_fLNS_15FloatRoundStyleE2EEESH_S1L_JEEENS4_5SM1004TMEM4LOAD26SM100_TMEM_LOAD_16dp128b8xES10_S1A_NS4_17SM75_U32x4_LDSM_NENS4_14SM90_TMA_STOREES1A_NS4_17SM90_U32x4_STSM_NENS4_39AutoVectorizingCopyWithAssumedAlignmentILi128EEEEEEvvEEEEvNT_6ParamsE) ;  /* 0xffffff7002d87950 */ /* 0x000fea0003c3ffff */
.L_x_161:
[----:B------:R-:W-:-:S00]  /*8ca0*/  BRA `(.L_x_161) ;  /* 0xfffffffc00fc7947 */ /* 0x000fc0000383ffff */
[----:B------:R-:W-:-:S00]  /*8cb0*/  NOP ;  /* 0x0000000000007918 */ /* 0x000fc00000000000 */
        /* <DEDUP_REMOVED lines=12> */
.L_x_162:


//--------------------- .nv.global.init           --------------------------
	.section	.nv.global.init,"aw",@progbits
.nv.global.init:
	.type		$str$27,@object
	.size		$str$27,($str$28 - $str$27)
$str$27:
        /*0000*/ 	.byte	0x28, 0x61, 0x64, 0x64, 0x72, 0x65, 0x73, 0x73, 0x20, 0x26, 0x20, 0x6d, 0x61, 0x73, 0x6b, 0x29
        /*0010*/ 	.byte	0x20, 0x3d, 0x3d, 0x20, 0x30, 0x00
	.type		$str$28,@object
	.size		$str$28,($str$26 - $str$28)
$str$28:
        /*0016*/ 	.byte	0x2f, 0x74, 0x6d, 0x70, 0x2f, 0x63, 0x75, 0x74, 0x6c, 0x61, 0x73, 0x73, 0x5f, 0x73, 0x77, 0x65
        /*0026*/ 	.byte	0x65, 0x70, 0x5f, 0x73, 0x72, 0x63, 0x2f, 0x69, 0x6e, 0x63, 0x6c, 0x75, 0x64, 0x65, 0x2f, 0x63
        /*0036*/ 	.byte	0x75, 0x74, 0x65, 0x2f, 0x70, 0x6f, 0x69, 0x6e, 0x74, 0x65, 0x72, 0x5f, 0x66, 0x6c, 0x61, 0x67
        /*0046*/ 	.byte	0x67, 0x65, 0x64, 0x2e, 0x68, 0x70, 0x70, 0x00
	.type		$str$26,@object
	.size		$str$26,($str$25 - $str$26)
$str$26:
        /*004e*/ 	.byte	0x2f, 0x74, 0x6d, 0x70, 0x2f, 0x63, 0x75, 0x74, 0x6c, 0x61, 0x73, 0x73, 0x5f, 0x73, 0x77, 0x65
        /*005e*/ 	.byte	0x65, 0x70, 0x5f, 0x73, 0x72, 0x63, 0x2f, 0x69, 0x6e, 0x63, 0x6c, 0x75, 0x64, 0x65, 0x2f, 0x63
        /*006e*/ 	.byte	0x75, 0x74, 0x65, 0x2f, 0x61, 0x74, 0x6f, 0x6d, 0x2f, 0x63, 0x6f, 0x70, 0x79, 0x5f, 0x74, 0x72
        /*007e*/ 	.byte	0x61, 0x69, 0x74, 0x73, 0x5f, 0x73, 0x6d, 0x31, 0x30, 0x30, 0x2e, 0x68, 0x70, 0x70, 0x00
	.type		$str$25,@object
	.size		$str$25,(__unnamed_1 - $str$25)
$str$25:
        /*008d*/ 	.byte	0x28, 0x28, 0x75, 0x69, 0x6e, 0x74, 0x33, 0x32, 0x5f, 0x74, 0x28, 0x74, 0x68, 0x72, 0x65, 0x61
        /*009d*/ 	.byte	0x64, 0x49, 0x64, 0x78, 0x2e, 0x78, 0x29, 0x20, 0x2f, 0x20, 0x33, 0x32, 0x29, 0x20, 0x25, 0x20
        /*00ad*/ 	.byte	0x34, 0x29, 0x20, 0x3d, 0x3d, 0x20, 0x28, 0x28, 0x28, 0x74, 0x6d, 0x65, 0x6d, 0x5f, 0x61, 0x64
        /*00bd*/ 	.byte	0x64, 0x72, 0x20, 0x3e, 0x3e, 0x20, 0x31, 0x36, 0x29, 0x20, 0x2f, 0x20, 0x33, 0x32, 0x29, 0x20
        /*00cd*/ 	.byte	0x25, 0x20, 0x34, 0x29, 0x00
	.type		__unnamed_1,@object
	.size		__unnamed_1,(__unnamed_2 - __unnamed_1)
__unnamed_1:
        /*00d2*/ 	.byte	0x61, 0x75, 0x74, 0x6f, 0x20, 0x63, 0x75, 0x74, 0x65, 0x3a, 0x3a, 0x61, 0x73, 0x5f, 0x70, 0x6f
        /* <DEDUP_REMOVED lines=24> */
        /*0262*/ 	.byte	0x30, 0x34, 0x38, 0x3e, 0x3e, 0x3e, 0x3e, 0x5d, 0x00
	.type		__unnamed_2,@object
	.size		__unnamed_2,(.L_2 - __unnamed_2)
__unnamed_2:
        /* <DEDUP_REMOVED lines=45> */
        /*053b*/ 	.byte	0x3e, 0x3e, 0x3e, 0x5d, 0x00
.L_2:


//--------------------- .nv.shared._ZN7cutlass13device_kernelINS_4gemm6kernel13GemmUniversalIN4cute5tupleIJiiiiEEENS1_10collective13CollectiveMmaINS1_35MainloopSm100TmaUmmaWarpSpecializedILi3ELi2ELi4ENS5_IJNS4_1CILi8EEENSA_ILi1EEESC_EEEEENS5_IJNSA_ILi64EEESF_NSA_ILi128EEEEEENS_10tfloat32_tENS5_IJlSC_lEEESI_SJ_NS4_8TiledMMAINS4_8MMA_AtomIJNS4_17SM100_MMA_TF32_SSISI_SI_fLi64ELi64ELNS4_4UMMA5MajorE0ELSO_0ELNSN_7ScaleInE0ELSP_0EEEEEENS4_6LayoutINS5_IJSC_SC_SC_EEENS5_IJNSA_ILi0EEESU_SU_EEEEENS5_IJNS4_10UnderscoreESX_SX_EEEEENS4_13SM90_TMA_LOADENS4_14ComposedLayoutINS4_7SwizzleILi3ELi4ELi3EEENS4_18smem_ptr_flag_bitsILi32EEENSS_INS5_IJSB_NSA_ILi32EEEEEENS5_IJS16_SC_EEEEEEEvNS4_8identityENS4_23SM90_TMA_LOAD_MULTICASTES1A_vS1B_EENS_8epilogue10collective18CollectiveEpilogueINS1E_23Sm100TmaWarpSpecializedILi3ELi2ELi16ELb1ELb0EEEJSH_NS5_IJNSS_ISF_SC_EENSS_IS16_SC_EEEEESI_SJ_SI_SJ_NS1E_6fusion15FusionCallbacksIS1I_NS1M_17LinearCombinationISI_fSI_fLNS_15FloatRoundStyleE2EEESH_S1L_JEEENS4_5SM1004TMEM4LOAD26SM100_TMEM_LOAD_16dp128b8xES10_S1A_NS4_17SM75_U32x4_LDSM_NENS4_14SM90_TMA_STOREES1A_NS4_17SM90_U32x4_STSM_NENS4_39AutoVectorizingCopyWithAssumedAlignmentILi128EEEEEEvvEEEEvNT_6ParamsE --------------------------
	.section	.nv.shared._ZN7cutlass13device_kernelINS_4gemm6kernel13GemmUniversalIN4cute5tupleIJiiiiEEENS1_10collective13CollectiveMmaINS1_35MainloopSm100TmaUmmaWarpSpecializedILi3ELi2ELi4ENS5_IJNS4_1CILi8EEENSA_ILi1EEESC_EEEEENS5_IJNSA_ILi64EEESF_NSA_ILi128EEEEEENS_10tfloat32_tENS5_IJlSC_lEEESI_SJ_NS4_8TiledMMAINS4_8MMA_AtomIJNS4_17SM100_MMA_TF32_SSISI_SI_fLi64ELi64ELNS4_4UMMA5MajorE0ELSO_0ELNSN_7ScaleInE0ELSP_0EEEEEENS4_6LayoutINS5_IJSC_SC_SC_EEENS5_IJNSA_ILi0EEESU_SU_EEEEENS5_IJNS4_10UnderscoreESX_SX_EEEEENS4_13SM90_TMA_LOADENS4_14ComposedLayoutINS4_7SwizzleILi3ELi4ELi3EEENS4_18smem_ptr_flag_bitsILi32EEENSS_INS5_IJSB_NSA_ILi32EEEEEENS5_IJS16_SC_EEEEEEEvNS4_8identityENS4_23SM90_TMA_LOAD_MULTICASTES1A_vS1B_EENS_8epilogue10collective18CollectiveEpilogueINS1E_23Sm100TmaWarpSpecializedILi3ELi2ELi16ELb1ELb0EEEJSH_NS5_IJNSS_ISF_SC_EENSS_IS16_SC_EEEEESI_SJ_SI_SJ_NS1E_6fusion15FusionCallbacksIS1I_NS1M_17LinearCombinationISI_fSI_fLNS_15FloatRoundStyleE2EEESH_S1L_JEEENS4_5SM1004TMEM4LOAD26SM100_TMEM_LOAD_16dp128b8xES10_S1A_NS4_17SM75_U32x4_LDSM_NENS4_14SM90_TMA_STOREES1A_NS4_17SM90_U32x4_STSM_NENS4_39AutoVectorizingCopyWithAssumedAlignmentILi128EEEEEEvvEEEEvNT_6ParamsE,"aw",@nobits
	.sectionflags	@""
	.align	16
	.zero		1024


//--------------------- .nv.shared.reserved.0     --------------------------
	.section	.nv.shared.reserved.0,"aw",@nobits
	.weak		__nv_reservedSMEM_offset_0_alias
	.size		__nv_reservedSMEM_offset_0_alias, 0, 64
	.other		__nv_reservedSMEM_offset_0_alias,@"STO_CUDA_RESERVED_SHARED STV_DEFAULT"
__nv_reservedSMEM_offset_0_alias:
	.zero		0
.nv.shared.reserved.0:
	.zero		64
	.weak		__nv_reservedSMEM_tcgen05_partition
	.type		__nv_reservedSMEM_tcgen05_partition,@object
	.size		__nv_reservedSMEM_tcgen05_partition,(.L_0 - __nv_reservedSMEM_tcgen05_partition)
__nv_reservedSMEM_tcgen05_partition:
	.zero		32
.L_0:


//--------------------- .nv.global                --------------------------
	.section	.nv.global,"aw",@nobits
.nv.global:
	.type		_ZN40_INTERNAL_e414e071_4_k_cu_5c1d0f02_202574cute1_E,@object
	.size		_ZN40_INTERNAL_e414e071_4_k_cu_5c1d0f02_202574cute1_E,(_ZN40_INTERNAL_e414e071_4_k_cu_5c1d0f02_202574cuda3std3__45__cpo6cbeginE - _ZN40_INTERNAL_e414e071_4_k_cu_5c1d0f02_202574cute1_E)
_ZN40_INTERNAL_e414e071_4_k_cu_5c1d0f02_202574cute1_E:
	.zero		1
	.type		_ZN40_INTERNAL_e414e071_4_k_cu_5c1d0f02_202574cuda3std3__45__cpo6cbeginE,@object
	.size		_ZN40_INTERNAL_e414e071_4_k_cu_5c1d0f02_202574cuda3std3__45__cpo6cbeginE,(_ZN40_INTERNAL_e414e071_4_k_cu_5c1d0f02_202574cuda3std3__48in_placeE - _ZN40_INTERNAL_e414e071_4_k_cu_5c1d0f02_202574cuda3std3__45__cpo6cbeginE)
_ZN40_INTERNAL_e414e071_4_k_cu_5c1d0f02_202574cuda3std3__45__cpo6cbeginE:
	.zero		1
	.type		_ZN40_INTERNAL_e414e071_4_k_cu_5c1d0f02_202574cuda3std3__48in_placeE,@object
	.size		_ZN40_INTERNAL_e414e071_4_k_cu_5c1d0f02_202574cuda3std3__48in_placeE,(_ZN40_INTERNAL_e414e071_4_k_cu_5c1d0f02_202574cuda3std6ranges3__45__cpo9iter_moveE - _ZN40_INTERNAL_e414e071_4_k_cu_5c1d0f02_202574cuda3std3__48in_placeE)
_ZN40_INTERNAL_e414e071_4_k_cu_5c1d0f02_202574cuda3std3__48in_placeE:
	.zero		1
	.type		_ZN40_INTERNAL_e414e071_4_k_cu_5c1d0f02_202574cuda3std6ranges3__45__cpo9iter_moveE,@object
	.size		_ZN40_INTERNAL_e414e071_4_k_cu_5c1d0f02_202574cuda3std6ranges3__45__cpo9iter_moveE,(_ZN40_INTERNAL_e414e071_4_k_cu_5c1d0f02_202574cuda3std3__45__cpo5beginE - _ZN40_INTERNAL_e414e071_4_k_cu_5c1d0f02_202574cuda3std6ranges3__45__cpo9iter_moveE)
_ZN40_INTERNAL_e414e071_4_k_cu_5c1d0f02_202574cuda3std6ranges3__45__cpo9iter_moveE:
	.zero		1
	.type		_ZN40_INTERNAL_e414e071_4_k_cu_5c1d0f02_202574cuda3std3__45__cpo5beginE,@object
	.size		_ZN40_INTERNAL_e414e071_4_k_cu_5c1d0f02_202574cuda3std3__45__cpo5beginE,(_ZN40_INTERNAL_e414e071_4_k_cu_5c1d0f02_202574cuda3std3__442_GLOBAL__N__e414e071_4_k_cu_5c1d0f02_202576ignoreE - _ZN40_INTERNAL_e414e071_4_k_cu_5c1d0f02_202574cuda3std3__45__cpo5beginE)
_ZN40_INTERNAL_e414e071_4_k_cu_5c1d0f02_202574cuda3std3__45__cpo5beginE:
	.zero		1
	.type		_ZN40_INTERNAL_e414e071_4_k_cu_5c1d0f02_202574cuda3std3__442_GLOBAL__N__e414e071_4_k_cu_5c1d0f02_202576ignoreE,@object
	.size		_ZN40_INTERNAL_e414e071_4_k_cu_5c1d0f02_202574cuda3std3__442_GLOBAL__N__e414e071_4_k_cu_5c1d0f02_202576ignoreE,(_ZN40_INTERNAL_e414e071_4_k_cu_5c1d0f02_202574cute7productE - _ZN40_INTERNAL_e414e071_4_k_cu_5c1d0f02_202574cuda3std3__442_GLOBAL__N__e414e071_4_k_cu_5c1d0f02_202576ignoreE)
_ZN40_INTERNAL_e414e071_4_k_cu_5c1d0f02_202574cuda3std3__442_GLOBAL__N__e414e071_4_k_cu_5c1d0f02_202576ignoreE:
	.zero		1
	.type		_ZN40_INTERNAL_e414e071_4_k_cu_5c1d0f02_202574cute7productE,@object
	.size		_ZN40_INTERNAL_e414e071_4_k_cu_5c1d0f02_202574cute7productE,(_ZN40_INTERNAL_e414e071_4_k_cu_5c1d0f02_202574cuda3std3__45__cpo3endE - _ZN40_INTERNAL_e414e071_4_k_cu_5c1d0f02_202574cute7productE)
_ZN40_INTERNAL_e414e071_4_k_cu_5c1d0f02_202574cute7productE:
	.zero		1
	.type		_ZN40_INTERNAL_e414e071_4_k_cu_5c1d0f02_202574cuda3std3__45__cpo3endE,@object
	.size		_ZN40_INTERNAL_e414e071_4_k_cu_5c1d0f02_202574cuda3std3__45__cpo3endE,(_ZN40_INTERNAL_e414e071_4_k_cu_5c1d0f02_202574cuda3std3__419piecewise_constructE - _ZN40_INTERNAL_e414e071_4_k_cu_5c1d0f02_202574cuda3std3__45__cpo3endE)
_ZN40_INTERNAL_e414e071_4_k_cu_5c1d0f02_202574cuda3std3__45__cpo3endE:
	.zero		1
	.type		_ZN40_INTERNAL_e414e071_4_k_cu_5c1d0f02_202574cuda3std3__419piecewise_constructE,@object
	.size		_ZN40_INTERNAL_e414e071_4_k_cu_5c1d0f02_202574cuda3std3__419piecewise_constructE,(_ZN40_INTERNAL_e414e071_4_k_cu_5c1d0f02_202574cuda3std3__45__cpo4cendE - _ZN40_INTERNAL_e414e071_4_k_cu_5c1d0f02_202574cuda3std3__419piecewise_constructE)
_ZN40_INTERNAL_e414e071_4_k_cu_5c1d0f02_202574cuda3std3__419piecewise_constructE:
	.zero		1
	.type		_ZN40_INTERNAL_e414e071_4_k_cu_5c1d0f02_202574cuda3std3__45__cpo4cendE,@object
	.size		_ZN40_INTERNAL_e414e071_4_k_cu_5c1d0f02_202574cuda3std3__45__cpo4cendE,(_ZN40_INTERNAL_e414e071_4_k_cu_5c1d0f02_202574cuda3std6ranges3__45__cpo4swapE - _ZN40_INTERNAL_e414e071_4_k_cu_5c1d0f02_202574cuda3std3__45__cpo4cendE)
_ZN40_INTERNAL_e414e071_4_k_cu_5c1d0f02_202574cuda3std3__45__cpo4cendE:
	.zero		1
	.type		_ZN40_INTERNAL_e414e071_4_k_cu_5c1d0f02_202574cuda3std6ranges3__45__cpo4swapE,@object
	.size		_ZN40_INTERNAL_e414e071_4_k_cu_5c1d0f02_202574cuda3std6ranges3__45__cpo4swapE,(.L_10 - _ZN40_INTERNAL_e414e071_4_k_cu_5c1d0f02_202574cuda3std6ranges3__45__cpo4swapE)
_ZN40_INTERNAL_e414e071_4_k_cu_5c1d0f02_202574cuda3std6ranges3__45__cpo4swapE:
	.zero		1
.L_10:


//--------------------- .nv.constant0._ZN7cutlass13device_kernelINS_4gemm6kernel13GemmUniversalIN4cute5tupleIJiiiiEEENS1_10collective13CollectiveMmaINS1_35MainloopSm100TmaUmmaWarpSpecializedILi3ELi2ELi4ENS5_IJNS4_1CILi8EEENSA_ILi1EEESC_EEEEENS5_IJNSA_ILi64EEESF_NSA_ILi128EEEEEENS_10tfloat32_tENS5_IJlSC_lEEESI_SJ_NS4_8TiledMMAINS4_8MMA_AtomIJNS4_17SM100_MMA_TF32_SSISI_SI_fLi64ELi64ELNS4_4UMMA5MajorE0ELSO_0ELNSN_7ScaleInE0ELSP_0EEEEEENS4_6LayoutINS5_IJSC_SC_SC_EEENS5_IJNSA_ILi0EEESU_SU_EEEEENS5_IJNS4_10UnderscoreESX_SX_EEEEENS4_13SM90_TMA_LOADENS4_14ComposedLayoutINS4_7SwizzleILi3ELi4ELi3EEENS4_18smem_ptr_flag_bitsILi32EEENSS_INS5_IJSB_NSA_ILi32EEEEEENS5_IJS16_SC_EEEEEEEvNS4_8identityENS4_23SM90_TMA_LOAD_MULTICASTES1A_vS1B_EENS_8epilogue10collective18CollectiveEpilogueINS1E_23Sm100TmaWarpSpecializedILi3ELi2ELi16ELb1ELb0EEEJSH_NS5_IJNSS_ISF_SC_EENSS_IS16_SC_EEEEESI_SJ_SI_SJ_NS1E_6fusion15FusionCallbacksIS1I_NS1M_17LinearCombinationISI_fSI_fLNS_15FloatRoundStyleE2EEESH_S1L_JEEENS4_5SM1004TMEM4LOAD26SM100_TMEM_LOAD_16dp128b8xES10_S1A_NS4_17SM75_U32x4_LDSM_NENS4_14SM90_TMA_STOREES1A_NS4_17SM90_U32x4_STSM_NENS4_39AutoVectorizingCopyWithAssumedAlignmentILi128EEEEEEvvEEEEvNT_6ParamsE --------------------------
	.section	.nv.constant0._ZN7cutlass13device_kernelINS_4gemm6kernel13GemmUniversalIN4cute5tupleIJiiiiEEENS1_10collective13CollectiveMmaINS1_35MainloopSm100TmaUmmaWarpSpecializedILi3ELi2ELi4ENS5_IJNS4_1CILi8EEENSA_ILi1EEESC_EEEEENS5_IJNSA_ILi64EEESF_NSA_ILi128EEEEEENS_10tfloat32_tENS5_IJlSC_lEEESI_SJ_NS4_8TiledMMAINS4_8MMA_AtomIJNS4_17SM100_MMA_TF32_SSISI_SI_fLi64ELi64ELNS4_4UMMA5MajorE0ELSO_0ELNSN_7ScaleInE0ELSP_0EEEEEENS4_6LayoutINS5_IJSC_SC_SC_EEENS5_IJNSA_ILi0EEESU_SU_EEEEENS5_IJNS4_10UnderscoreESX_SX_EEEEENS4_13SM90_TMA_LOADENS4_14ComposedLayoutINS4_7SwizzleILi3ELi4ELi3EEENS4_18smem_ptr_flag_bitsILi32EEENSS_INS5_IJSB_NSA_ILi32EEEEEENS5_IJS16_SC_EEEEEEEvNS4_8identityENS4_23SM90_TMA_LOAD_MULTICASTES1A_vS1B_EENS_8epilogue10collective18CollectiveEpilogueINS1E_23Sm100TmaWarpSpecializedILi3ELi2ELi16ELb1ELb0EEEJSH_NS5_IJNSS_ISF_SC_EENSS_IS16_SC_EEEEESI_SJ_SI_SJ_NS1E_6fusion15FusionCallbacksIS1I_NS1M_17LinearCombinationISI_fSI_fLNS_15FloatRoundStyleE2EEESH_S1L_JEEENS4_5SM1004TMEM4LOAD26SM100_TMEM_LOAD_16dp128b8xES10_S1A_NS4_17SM75_U32x4_LDSM_NENS4_14SM90_TMA_STOREES1A_NS4_17SM90_U32x4_STSM_NENS4_39AutoVectorizingCopyWithAssumedAlignmentILi128EEEEEEvvEEEEvNT_6ParamsE,"a",@progbits
	.sectionflags	@""
	.align	4
.nv.constant0._ZN7cutlass13device_kernelINS_4gemm6kernel13GemmUniversalIN4cute5tupleIJiiiiEEENS1_10collective13CollectiveMmaINS1_35MainloopSm100TmaUmmaWarpSpecializedILi3ELi2ELi4ENS5_IJNS4_1CILi8EEENSA_ILi1EEESC_EEEEENS5_IJNSA_ILi64EEESF_NSA_ILi128EEEEEENS_10tfloat32_tENS5_IJlSC_lEEESI_SJ_NS4_8TiledMMAINS4_8MMA_AtomIJNS4_17SM100_MMA_TF32_SSISI_SI_fLi64ELi64ELNS4_4UMMA5MajorE0ELSO_0ELNSN_7ScaleInE0ELSP_0EEEEEENS4_6LayoutINS5_IJSC_SC_SC_EEENS5_IJNSA_ILi0EEESU_SU_EEEEENS5_IJNS4_10UnderscoreESX_SX_EEEEENS4_13SM90_TMA_LOADENS4_14ComposedLayoutINS4_7SwizzleILi3ELi4ELi3EEENS4_18smem_ptr_flag_bitsILi32EEENSS_INS5_IJSB_NSA_ILi32EEEEEENS5_IJS16_SC_EEEEEEEvNS4_8identityENS4_23SM90_TMA_LOAD_MULTICASTES1A_vS1B_EENS_8epilogue10collective18CollectiveEpilogueINS1E_23Sm100TmaWarpSpecializedILi3ELi2ELi16ELb1ELb0EEEJSH_NS5_IJNSS_ISF_SC_EENSS_IS16_SC_EEEEESI_SJ_SI_SJ_NS1E_6fusion15FusionCallbacksIS1I_NS1M_17LinearCombinationISI_fSI_fLNS_15FloatRoundStyleE2EEESH_S1L_JEEENS4_5SM1004TMEM4LOAD26SM100_TMEM_LOAD_16dp128b8xES10_S1A_NS4_17SM75_U32x4_LDSM_NENS4_14SM90_TMA_STOREES1A_NS4_17SM90_U32x4_STSM_NENS4_39AutoVectorizingCopyWithAssumedAlignmentILi128EEEEEEvvEEEEvNT_6ParamsE:
	.zero		2944


//--------------------- SYMBOLS --------------------------

	.type		.nv.reservedSmem.offset0,@object
	.size		.nv.reservedSmem.offset0,0x4
	.type		.nv.reservedSmem.cap,@object
	.size		.nv.reservedSmem.cap,0x4
	.type		__assertfail,@function
